//
// Generated by NVIDIA NVVM Compiler
//
// Compiler Build ID: CL-36424714
// Cuda compilation tools, release 13.0, V13.0.88
// Based on NVVM 20.0.0
//

.version 9.0
.target sm_100
.address_size 64

	// .globl	_Z23temporal_denoise_kernelPPhiiS_iiiffff

.visible .entry _Z23temporal_denoise_kernelPPhiiS_iiiffff(
	.param .u64 .ptr .align 1 _Z23temporal_denoise_kernelPPhiiS_iiiffff_param_0,
	.param .u32 _Z23temporal_denoise_kernelPPhiiS_iiiffff_param_1,
	.param .u32 _Z23temporal_denoise_kernelPPhiiS_iiiffff_param_2,
	.param .u64 .ptr .align 1 _Z23temporal_denoise_kernelPPhiiS_iiiffff_param_3,
	.param .u32 _Z23temporal_denoise_kernelPPhiiS_iiiffff_param_4,
	.param .u32 _Z23temporal_denoise_kernelPPhiiS_iiiffff_param_5,
	.param .u32 _Z23temporal_denoise_kernelPPhiiS_iiiffff_param_6,
	.param .f32 _Z23temporal_denoise_kernelPPhiiS_iiiffff_param_7,
	.param .f32 _Z23temporal_denoise_kernelPPhiiS_iiiffff_param_8,
	.param .f32 _Z23temporal_denoise_kernelPPhiiS_iiiffff_param_9,
	.param .f32 _Z23temporal_denoise_kernelPPhiiS_iiiffff_param_10
)
{
	.reg .pred 	%p<13>;
	.reg .b16 	%rs<31>;
	.reg .b32 	%r<39>;
	.reg .b32 	%f<108>;
	.reg .b64 	%rd<116>;

	ld.param.u64 	%rd9, [_Z23temporal_denoise_kernelPPhiiS_iiiffff_param_0];
	ld.param.u32 	%r19, [_Z23temporal_denoise_kernelPPhiiS_iiiffff_param_1];
	ld.param.u32 	%r20, [_Z23temporal_denoise_kernelPPhiiS_iiiffff_param_2];
	ld.param.u64 	%rd8, [_Z23temporal_denoise_kernelPPhiiS_iiiffff_param_3];
	ld.param.u32 	%r22, [_Z23temporal_denoise_kernelPPhiiS_iiiffff_param_4];
	ld.param.u32 	%r23, [_Z23temporal_denoise_kernelPPhiiS_iiiffff_param_5];
	ld.param.u32 	%r21, [_Z23temporal_denoise_kernelPPhiiS_iiiffff_param_6];
	ld.param.f32 	%f14, [_Z23temporal_denoise_kernelPPhiiS_iiiffff_param_7];
	ld.param.f32 	%f15, [_Z23temporal_denoise_kernelPPhiiS_iiiffff_param_8];
	ld.param.f32 	%f16, [_Z23temporal_denoise_kernelPPhiiS_iiiffff_param_9];
	ld.param.f32 	%f17, [_Z23temporal_denoise_kernelPPhiiS_iiiffff_param_10];
	cvta.to.global.u64 	%rd1, %rd9;
	mov.u32 	%r25, %ctaid.x;
	mov.u32 	%r26, %ntid.x;
	mov.u32 	%r27, %tid.x;
	mad.lo.s32 	%r1, %r25, %r26, %r27;
	mov.u32 	%r28, %ctaid.y;
	mov.u32 	%r29, %ntid.y;
	mov.u32 	%r30, %tid.y;
	mad.lo.s32 	%r31, %r28, %r29, %r30;
	setp.ge.s32 	%p1, %r1, %r22;
	setp.ge.s32 	%p2, %r31, %r23;
	or.pred  	%p3, %p1, %p2;
	@%p3 bra 	$L__BB0_15;
	mad.lo.s32 	%r3, %r21, %r31, %r1;
	setp.lt.s32 	%p4, %r19, 1;
	mov.f32 	%f107, 0f00000000;
	@%p4 bra 	$L__BB0_14;
	and.b32  	%r4, %r19, 15;
	setp.lt.u32 	%p5, %r19, 16;
	mov.f32 	%f107, 0f00000000;
	mov.b32 	%r36, 0;
	@%p5 bra 	$L__BB0_5;
	and.b32  	%r36, %r19, 2147483632;
	neg.s32 	%r34, %r36;
	add.s64 	%rd114, %rd1, 64;
	mov.f32 	%f107, 0f00000000;
	cvt.s64.s32 	%rd10, %r3;
$L__BB0_4:
	.pragma "nounroll";
	ld.global.u64 	%rd11, [%rd114+-64];
	cvta.to.global.u64 	%rd12, %rd11;
	add.s64 	%rd13, %rd12, %rd10;
	ld.global.u8 	%rs1, [%rd13];
	cvt.rn.f32.u16 	%f22, %rs1;
	add.f32 	%f23, %f107, %f22;
	ld.global.u64 	%rd14, [%rd114+-56];
	cvta.to.global.u64 	%rd15, %rd14;
	add.s64 	%rd16, %rd15, %rd10;
	ld.global.u8 	%rs2, [%rd16];
	cvt.rn.f32.u16 	%f24, %rs2;
	add.f32 	%f25, %f23, %f24;
	ld.global.u64 	%rd17, [%rd114+-48];
	cvta.to.global.u64 	%rd18, %rd17;
	add.s64 	%rd19, %rd18, %rd10;
	ld.global.u8 	%rs3, [%rd19];
	cvt.rn.f32.u16 	%f26, %rs3;
	add.f32 	%f27, %f25, %f26;
	ld.global.u64 	%rd20, [%rd114+-40];
	cvta.to.global.u64 	%rd21, %rd20;
	add.s64 	%rd22, %rd21, %rd10;
	ld.global.u8 	%rs4, [%rd22];
	cvt.rn.f32.u16 	%f28, %rs4;
	add.f32 	%f29, %f27, %f28;
	ld.global.u64 	%rd23, [%rd114+-32];
	cvta.to.global.u64 	%rd24, %rd23;
	add.s64 	%rd25, %rd24, %rd10;
	ld.global.u8 	%rs5, [%rd25];
	cvt.rn.f32.u16 	%f30, %rs5;
	add.f32 	%f31, %f29, %f30;
	ld.global.u64 	%rd26, [%rd114+-24];
	cvta.to.global.u64 	%rd27, %rd26;
	add.s64 	%rd28, %rd27, %rd10;
	ld.global.u8 	%rs6, [%rd28];
	cvt.rn.f32.u16 	%f32, %rs6;
	add.f32 	%f33, %f31, %f32;
	ld.global.u64 	%rd29, [%rd114+-16];
	cvta.to.global.u64 	%rd30, %rd29;
	add.s64 	%rd31, %rd30, %rd10;
	ld.global.u8 	%rs7, [%rd31];
	cvt.rn.f32.u16 	%f34, %rs7;
	add.f32 	%f35, %f33, %f34;
	ld.global.u64 	%rd32, [%rd114+-8];
	cvta.to.global.u64 	%rd33, %rd32;
	add.s64 	%rd34, %rd33, %rd10;
	ld.global.u8 	%rs8, [%rd34];
	cvt.rn.f32.u16 	%f36, %rs8;
	add.f32 	%f37, %f35, %f36;
	ld.global.u64 	%rd35, [%rd114];
	cvta.to.global.u64 	%rd36, %rd35;
	add.s64 	%rd37, %rd36, %rd10;
	ld.global.u8 	%rs9, [%rd37];
	cvt.rn.f32.u16 	%f38, %rs9;
	add.f32 	%f39, %f37, %f38;
	ld.global.u64 	%rd38, [%rd114+8];
	cvta.to.global.u64 	%rd39, %rd38;
	add.s64 	%rd40, %rd39, %rd10;
	ld.global.u8 	%rs10, [%rd40];
	cvt.rn.f32.u16 	%f40, %rs10;
	add.f32 	%f41, %f39, %f40;
	ld.global.u64 	%rd41, [%rd114+16];
	cvta.to.global.u64 	%rd42, %rd41;
	add.s64 	%rd43, %rd42, %rd10;
	ld.global.u8 	%rs11, [%rd43];
	cvt.rn.f32.u16 	%f42, %rs11;
	add.f32 	%f43, %f41, %f42;
	ld.global.u64 	%rd44, [%rd114+24];
	cvta.to.global.u64 	%rd45, %rd44;
	add.s64 	%rd46, %rd45, %rd10;
	ld.global.u8 	%rs12, [%rd46];
	cvt.rn.f32.u16 	%f44, %rs12;
	add.f32 	%f45, %f43, %f44;
	ld.global.u64 	%rd47, [%rd114+32];
	cvta.to.global.u64 	%rd48, %rd47;
	add.s64 	%rd49, %rd48, %rd10;
	ld.global.u8 	%rs13, [%rd49];
	cvt.rn.f32.u16 	%f46, %rs13;
	add.f32 	%f47, %f45, %f46;
	ld.global.u64 	%rd50, [%rd114+40];
	cvta.to.global.u64 	%rd51, %rd50;
	add.s64 	%rd52, %rd51, %rd10;
	ld.global.u8 	%rs14, [%rd52];
	cvt.rn.f32.u16 	%f48, %rs14;
	add.f32 	%f49, %f47, %f48;
	ld.global.u64 	%rd53, [%rd114+48];
	cvta.to.global.u64 	%rd54, %rd53;
	add.s64 	%rd55, %rd54, %rd10;
	ld.global.u8 	%rs15, [%rd55];
	cvt.rn.f32.u16 	%f50, %rs15;
	add.f32 	%f51, %f49, %f50;
	ld.global.u64 	%rd56, [%rd114+56];
	cvta.to.global.u64 	%rd57, %rd56;
	add.s64 	%rd58, %rd57, %rd10;
	ld.global.u8 	%rs16, [%rd58];
	cvt.rn.f32.u16 	%f52, %rs16;
	add.f32 	%f107, %f51, %f52;
	add.s32 	%r34, %r34, 16;
	add.s64 	%rd114, %rd114, 128;
	setp.ne.s32 	%p6, %r34, 0;
	@%p6 bra 	$L__BB0_4;
$L__BB0_5:
	setp.eq.s32 	%p7, %r4, 0;
	@%p7 bra 	$L__BB0_14;
	and.b32  	%r10, %r19, 7;
	setp.lt.u32 	%p8, %r4, 8;
	@%p8 bra 	$L__BB0_8;
	cvt.s64.s32 	%rd59, %r3;
	mul.wide.u32 	%rd60, %r36, 8;
	add.s64 	%rd61, %rd1, %rd60;
	ld.global.u64 	%rd62, [%rd61];
	cvta.to.global.u64 	%rd63, %rd62;
	add.s64 	%rd64, %rd63, %rd59;
	ld.global.u8 	%rs17, [%rd64];
	cvt.rn.f32.u16 	%f54, %rs17;
	add.f32 	%f55, %f107, %f54;
	ld.global.u64 	%rd65, [%rd61+8];
	cvta.to.global.u64 	%rd66, %rd65;
	add.s64 	%rd67, %rd66, %rd59;
	ld.global.u8 	%rs18, [%rd67];
	cvt.rn.f32.u16 	%f56, %rs18;
	add.f32 	%f57, %f55, %f56;
	ld.global.u64 	%rd68, [%rd61+16];
	cvta.to.global.u64 	%rd69, %rd68;
	add.s64 	%rd70, %rd69, %rd59;
	ld.global.u8 	%rs19, [%rd70];
	cvt.rn.f32.u16 	%f58, %rs19;
	add.f32 	%f59, %f57, %f58;
	ld.global.u64 	%rd71, [%rd61+24];
	cvta.to.global.u64 	%rd72, %rd71;
	add.s64 	%rd73, %rd72, %rd59;
	ld.global.u8 	%rs20, [%rd73];
	cvt.rn.f32.u16 	%f60, %rs20;
	add.f32 	%f61, %f59, %f60;
	ld.global.u64 	%rd74, [%rd61+32];
	cvta.to.global.u64 	%rd75, %rd74;
	add.s64 	%rd76, %rd75, %rd59;
	ld.global.u8 	%rs21, [%rd76];
	cvt.rn.f32.u16 	%f62, %rs21;
	add.f32 	%f63, %f61, %f62;
	ld.global.u64 	%rd77, [%rd61+40];
	cvta.to.global.u64 	%rd78, %rd77;
	add.s64 	%rd79, %rd78, %rd59;
	ld.global.u8 	%rs22, [%rd79];
	cvt.rn.f32.u16 	%f64, %rs22;
	add.f32 	%f65, %f63, %f64;
	ld.global.u64 	%rd80, [%rd61+48];
	cvta.to.global.u64 	%rd81, %rd80;
	add.s64 	%rd82, %rd81, %rd59;
	ld.global.u8 	%rs23, [%rd82];
	cvt.rn.f32.u16 	%f66, %rs23;
	add.f32 	%f67, %f65, %f66;
	ld.global.u64 	%rd83, [%rd61+56];
	cvta.to.global.u64 	%rd84, %rd83;
	add.s64 	%rd85, %rd84, %rd59;
	ld.global.u8 	%rs24, [%rd85];
	cvt.rn.f32.u16 	%f68, %rs24;
	add.f32 	%f107, %f67, %f68;
	add.s32 	%r36, %r36, 8;
$L__BB0_8:
	setp.eq.s32 	%p9, %r10, 0;
	@%p9 bra 	$L__BB0_14;
	and.b32  	%r13, %r19, 3;
	setp.lt.u32 	%p10, %r10, 4;
	@%p10 bra 	$L__BB0_11;
	cvt.s64.s32 	%rd86, %r3;
	mul.wide.u32 	%rd87, %r36, 8;
	add.s64 	%rd88, %rd1, %rd87;
	ld.global.u64 	%rd89, [%rd88];
	cvta.to.global.u64 	%rd90, %rd89;
	add.s64 	%rd91, %rd90, %rd86;
	ld.global.u8 	%rs25, [%rd91];
	cvt.rn.f32.u16 	%f70, %rs25;
	add.f32 	%f71, %f107, %f70;
	ld.global.u64 	%rd92, [%rd88+8];
	cvta.to.global.u64 	%rd93, %rd92;
	add.s64 	%rd94, %rd93, %rd86;
	ld.global.u8 	%rs26, [%rd94];
	cvt.rn.f32.u16 	%f72, %rs26;
	add.f32 	%f73, %f71, %f72;
	ld.global.u64 	%rd95, [%rd88+16];
	cvta.to.global.u64 	%rd96, %rd95;
	add.s64 	%rd97, %rd96, %rd86;
	ld.global.u8 	%rs27, [%rd97];
	cvt.rn.f32.u16 	%f74, %rs27;
	add.f32 	%f75, %f73, %f74;
	ld.global.u64 	%rd98, [%rd88+24];
	cvta.to.global.u64 	%rd99, %rd98;
	add.s64 	%rd100, %rd99, %rd86;
	ld.global.u8 	%rs28, [%rd100];
	cvt.rn.f32.u16 	%f76, %rs28;
	add.f32 	%f107, %f75, %f76;
	add.s32 	%r36, %r36, 4;
$L__BB0_11:
	setp.eq.s32 	%p11, %r13, 0;
	@%p11 bra 	$L__BB0_14;
	mul.wide.u32 	%rd101, %r36, 8;
	add.s64 	%rd115, %rd1, %rd101;
	neg.s32 	%r38, %r13;
	cvt.s64.s32 	%rd102, %r3;
$L__BB0_13:
	.pragma "nounroll";
	ld.global.u64 	%rd103, [%rd115];
	cvta.to.global.u64 	%rd104, %rd103;
	add.s64 	%rd105, %rd104, %rd102;
	ld.global.u8 	%rs29, [%rd105];
	cvt.rn.f32.u16 	%f77, %rs29;
	add.f32 	%f107, %f107, %f77;
	add.s64 	%rd115, %rd115, 8;
	add.s32 	%r38, %r38, 1;
	setp.ne.s32 	%p12, %r38, 0;
	@%p12 bra 	$L__BB0_13;
$L__BB0_14:
	cvt.rn.f32.s32 	%f78, %r19;
	div.rn.f32 	%f79, %f107, %f78;
	mul.wide.s32 	%rd106, %r20, 8;
	add.s64 	%rd107, %rd1, %rd106;
	ld.global.u64 	%rd108, [%rd107];
	cvta.to.global.u64 	%rd109, %rd108;
	cvt.s64.s32 	%rd110, %r3;
	add.s64 	%rd111, %rd109, %rd110;
	ld.global.u8 	%rs30, [%rd111];
	cvt.rn.f32.u16 	%f80, %rs30;
	mov.f32 	%f81, 0f3F800000;
	sub.f32 	%f82, %f81, %f14;
	mul.f32 	%f83, %f82, %f80;
	fma.rn.f32 	%f84, %f14, %f79, %f83;
	sub.f32 	%f85, %f81, %f15;
	mul.f32 	%f86, %f85, %f80;
	fma.rn.f32 	%f87, %f15, %f79, %f86;
	sub.f32 	%f88, %f81, %f16;
	mul.f32 	%f89, %f88, %f80;
	fma.rn.f32 	%f90, %f16, %f79, %f89;
	add.f32 	%f91, %f84, %f87;
	add.f32 	%f92, %f90, %f91;
	div.rn.f32 	%f93, %f92, 0f40400000;
	sub.f32 	%f94, %f81, %f17;
	mul.f32 	%f95, %f17, %f93;
	fma.rn.f32 	%f96, %f94, %f80, %f95;
	max.f32 	%f97, %f96, 0f00000000;
	min.f32 	%f98, %f97, 0f437F0000;
	cvt.rzi.u32.f32 	%r33, %f98;
	cvta.to.global.u64 	%rd112, %rd8;
	add.s64 	%rd113, %rd112, %rd110;
	st.global.u8 	[%rd113], %r33;
$L__BB0_15:
	ret;

}


// ===== COMPILED SASS (sm_100) =====

	.target	sm_100

	.elftype	@"ET_EXEC"


//--------------------- .note.nv.tkinfo           --------------------------
	.section	.note.nv.tkinfo,"",@"SHT_NOTE"
	.sectionflags	@"SHF_NOTE_NV_TKINFO"
	.tkinfo
        /*0018*/ 	.word	0x00000002
        /*0030*/ 	.string	""
        /*0030*/ 	.string	"ptxas"
        /*0030*/ 	.string	"Cuda compilation tools, release 13.0, V13.0.88"
        /*0030*/ 	.string	"Build cuda_13.0.r13.0/compiler.36424714_0"
        /*0030*/ 	.string	"-arch sm_100 -m 64 "



//--------------------- .note.nv.cuinfo           --------------------------
	.section	.note.nv.cuinfo,"",@"SHT_NOTE"
	.sectionflags	@"SHF_NOTE_NV_CUINFO"
        /*0018*/ 	.short	0x0002
        /*001a*/ 	.short	0x0064
        /*001c*/ 	.short	0x0082
	.zero		2


//--------------------- .nv.info                  --------------------------
	.section	.nv.info,"",@"SHT_CUDA_INFO"
	.align	4


	//----- nvinfo : EIATTR_REGCOUNT
	.align		4
        /*0000*/ 	.byte	0x04, 0x2f
        /*0002*/ 	.short	(.L_1 - .L_0)
	.align		4
.L_0:
        /*0004*/ 	.word	index@(_Z23temporal_denoise_kernelPPhiiS_iiiffff)
        /*0008*/ 	.word	0x00000020


	//----- nvinfo : EIATTR_FRAME_SIZE
	.align		4
.L_1:
        /*000c*/ 	.byte	0x04, 0x11
        /*000e*/ 	.short	(.L_3 - .L_2)
	.align		4
.L_2:
        /*0010*/ 	.word	index@($__internal_0_$__cuda_sm3x_div_rn_noftz_f32_slowpath)
        /*0014*/ 	.word	0x00000000


	//----- nvinfo : EIATTR_FRAME_SIZE
	.align		4
.L_3:
        /*0018*/ 	.byte	0x04, 0x11
        /*001a*/ 	.short	(.L_5 - .L_4)
	.align		4
.L_4:
        /*001c*/ 	.word	index@(_Z23temporal_denoise_kernelPPhiiS_iiiffff)
        /*0020*/ 	.word	0x00000000


	//----- nvinfo : EIATTR_MIN_STACK_SIZE
	.align		4
.L_5:
        /*0024*/ 	.byte	0x04, 0x12
        /*0026*/ 	.short	(.L_7 - .L_6)
	.align		4
.L_6:
        /*0028*/ 	.word	index@(_Z23temporal_denoise_kernelPPhiiS_iiiffff)
        /*002c*/ 	.word	0x00000000
.L_7:


//--------------------- .nv.compat                --------------------------
	.section	.nv.compat,"",@"SHT_CUDA_COMPAT_INFO"
	.align	4
        /*0000*/ 	.byte	0x02, 0x09, 0x00, 0x00, 0x02, 0x02, 0x01, 0x00, 0x02, 0x05, 0x05, 0x00, 0x03, 0x07, 0x01, 0x01
        /*0010*/ 	.byte	0x02, 0x03, 0x00, 0x00, 0x02, 0x06, 0x01, 0x00, 0x04, 0x0b, 0x08, 0x00, 0x01, 0x00, 0x00, 0x00
        /*0020*/ 	.byte	0x00, 0x00, 0x00, 0x00


//--------------------- .nv.info._Z23temporal_denoise_kernelPPhiiS_iiiffff --------------------------
	.section	.nv.info._Z23temporal_denoise_kernelPPhiiS_iiiffff,"",@"SHT_CUDA_INFO"
	.sectionflags	@""
	.align	4


	//----- nvinfo : EIATTR_CUDA_API_VERSION
	.align		4
        /*0000*/ 	.byte	0x04, 0x37
        /*0002*/ 	.short	(.L_9 - .L_8)
.L_8:
        /*0004*/ 	.word	0x00000082


	//----- nvinfo : EIATTR_KPARAM_INFO
	.align		4
.L_9:
        /*0008*/ 	.byte	0x04, 0x17
        /*000a*/ 	.short	(.L_11 - .L_10)
.L_10:
        /*000c*/ 	.word	0x00000000
        /*0010*/ 	.short	0x000a
        /*0012*/ 	.short	0x0030
        /*0014*/ 	.byte	0x00, 0xf0, 0x11, 0x00


	//----- nvinfo : EIATTR_KPARAM_INFO
	.align		4
.L_11:
        /*0018*/ 	.byte	0x04, 0x17
        /*001a*/ 	.short	(.L_13 - .L_12)
.L_12:
        /*001c*/ 	.word	0x00000000
        /*0020*/ 	.short	0x0009
        /*0022*/ 	.short	0x002c
        /*0024*/ 	.byte	0x00, 0xf0, 0x11, 0x00


	//----- nvinfo : EIATTR_KPARAM_INFO
	.align		4
.L_13:
        /*0028*/ 	.byte	0x04, 0x17
        /*002a*/ 	.short	(.L_15 - .L_14)
.L_14:
        /*002c*/ 	.word	0x00000000
        /*0030*/ 	.short	0x0008
        /*0032*/ 	.short	0x0028
        /*0034*/ 	.byte	0x00, 0xf0, 0x11, 0x00


	//----- nvinfo : EIATTR_KPARAM_INFO
	.align		4
.L_15:
        /*0038*/ 	.byte	0x04, 0x17
        /*003a*/ 	.short	(.L_17 - .L_16)
.L_16:
        /*003c*/ 	.word	0x00000000
        /*0040*/ 	.short	0x0007
        /*0042*/ 	.short	0x0024
        /*0044*/ 	.byte	0x00, 0xf0, 0x11, 0x00


	//----- nvinfo : EIATTR_KPARAM_INFO
	.align		4
.L_17:
        /*0048*/ 	.byte	0x04, 0x17
        /*004a*/ 	.short	(.L_19 - .L_18)
.L_18:
        /*004c*/ 	.word	0x00000000
        /*0050*/ 	.short	0x0006
        /*0052*/ 	.short	0x0020
        /*0054*/ 	.byte	0x00, 0xf0, 0x11, 0x00


	//----- nvinfo : EIATTR_KPARAM_INFO
	.align		4
.L_19:
        /*0058*/ 	.byte	0x04, 0x17
        /*005a*/ 	.short	(.L_21 - .L_20)
.L_20:
        /*005c*/ 	.word	0x00000000
        /*0060*/ 	.short	0x0005
        /*0062*/ 	.short	0x001c
        /*0064*/ 	.byte	0x00, 0xf0, 0x11, 0x00


	//----- nvinfo : EIATTR_KPARAM_INFO
	.align		4
.L_21:
        /*0068*/ 	.byte	0x04, 0x17
        /*006a*/ 	.short	(.L_23 - .L_22)
.L_22:
        /*006c*/ 	.word	0x00000000
        /*0070*/ 	.short	0x0004
        /*0072*/ 	.short	0x0018
        /*0074*/ 	.byte	0x00, 0xf0, 0x11, 0x00


	//----- nvinfo : EIATTR_KPARAM_INFO
	.align		4
.L_23:
        /*0078*/ 	.byte	0x04, 0x17
        /*007a*/ 	.short	(.L_25 - .L_24)
.L_24:
        /*007c*/ 	.word	0x00000000
        /*0080*/ 	.short	0x0003
        /*0082*/ 	.short	0x0010
        /*0084*/ 	.byte	0x00, 0xf5, 0x21, 0x00


	//----- nvinfo : EIATTR_KPARAM_INFO
	.align		4
.L_25:
        /*0088*/ 	.byte	0x04, 0x17
        /*008a*/ 	.short	(.L_27 - .L_26)
.L_26:
        /*008c*/ 	.word	0x00000000
        /*0090*/ 	.short	0x0002
        /*0092*/ 	.short	0x000c
        /*0094*/ 	.byte	0x00, 0xf0, 0x11, 0x00


	//----- nvinfo : EIATTR_KPARAM_INFO
	.align		4
.L_27:
        /*0098*/ 	.byte	0x04, 0x17
        /*009a*/ 	.short	(.L_29 - .L_28)
.L_28:
        /*009c*/ 	.word	0x00000000
        /*00a0*/ 	.short	0x0001
        /*00a2*/ 	.short	0x0008
        /*00a4*/ 	.byte	0x00, 0xf0, 0x11, 0x00


	//----- nvinfo : EIATTR_KPARAM_INFO
	.align		4
.L_29:
        /*00a8*/ 	.byte	0x04, 0x17
        /*00aa*/ 	.short	(.L_31 - .L_30)
.L_30:
        /*00ac*/ 	.word	0x00000000
        /*00b0*/ 	.short	0x0000
        /*00b2*/ 	.short	0x0000
        /*00b4*/ 	.byte	0x00, 0xf5, 0x21, 0x00


	//----- nvinfo : EIATTR_SPARSE_MMA_MASK
	.align		4
.L_31:
        /*00b8*/ 	.byte	0x03, 0x50
        /*00ba*/ 	.short	0x0000


	//----- nvinfo : EIATTR_MAXREG_COUNT
	.align		4
        /*00bc*/ 	.byte	0x03, 0x1b
        /*00be*/ 	.short	0x00ff


	//----- nvinfo : EIATTR_MERCURY_ISA_VERSION
	.align		4
        /*00c0*/ 	.byte	0x03, 0x5f
        /*00c2*/ 	.short	0x0101


	//----- nvinfo : EIATTR_VRC_CTA_INIT_COUNT
	.align		4
        /*00c4*/ 	.byte	0x02, 0x4a
	.zero		1
	.zero		1


	//----- nvinfo : EIATTR_EXIT_INSTR_OFFSETS
	.align		4
        /*00c8*/ 	.byte	0x04, 0x1c
        /*00ca*/ 	.short	(.L_33 - .L_32)


	//   ....[0]....
.L_32:
        /*00cc*/ 	.word	0x000000c0


	//   ....[1]....
        /*00d0*/ 	.word	0x00001330


	//----- nvinfo : EIATTR_CRS_STACK_SIZE
	.align		4
.L_33:
        /*00d4*/ 	.byte	0x04, 0x1e
        /*00d6*/ 	.short	(.L_35 - .L_34)
.L_34:
        /*00d8*/ 	.word	0x00000000


	//----- nvinfo : EIATTR_CBANK_PARAM_SIZE
	.align		4
.L_35:
        /*00dc*/ 	.byte	0x03, 0x19
        /*00de*/ 	.short	0x0034


	//----- nvinfo : EIATTR_PARAM_CBANK
	.align		4
        /*00e0*/ 	.byte	0x04, 0x0a
        /*00e2*/ 	.short	(.L_37 - .L_36)
	.align		4
.L_36:
        /*00e4*/ 	.word	index@(.nv.constant0._Z23temporal_denoise_kernelPPhiiS_iiiffff)
        /*00e8*/ 	.short	0x0380
        /*00ea*/ 	.short	0x0034


	//----- nvinfo : EIATTR_SW_WAR
	.align		4
.L_37:
        /*00ec*/ 	.byte	0x04, 0x36
        /*00ee*/ 	.short	(.L_39 - .L_38)
.L_38:
        /*00f0*/ 	.word	0x00000008
.L_39:


//--------------------- .nv.callgraph             --------------------------
	.section	.nv.callgraph,"",@"SHT_CUDA_CALLGRAPH"
	.align	4
	.sectionentsize	8
	.align		4
        /*0000*/ 	.word	0x00000000
	.align		4
        /*0004*/ 	.word	0xffffffff
	.align		4
        /*0008*/ 	.word	0x00000000
	.align		4
        /*000c*/ 	.word	0xfffffffe
	.align		4
        /*0010*/ 	.word	0x00000000
	.align		4
        /*0014*/ 	.word	0xfffffffd
	.align		4
        /*0018*/ 	.word	0x00000000
	.align		4
        /*001c*/ 	.word	0xfffffffc


//--------------------- .text._Z23temporal_denoise_kernelPPhiiS_iiiffff --------------------------
	.section	.text._Z23temporal_denoise_kernelPPhiiS_iiiffff,"ax",@progbits
	.align	128
        .global         _Z23temporal_denoise_kernelPPhiiS_iiiffff
        .type           _Z23temporal_denoise_kernelPPhiiS_iiiffff,@function
        .size           _Z23temporal_denoise_kernelPPhiiS_iiiffff,(.L_x_22 - _Z23temporal_denoise_kernelPPhiiS_iiiffff)
        .other          _Z23temporal_denoise_kernelPPhiiS_iiiffff,@"STO_CUDA_ENTRY STV_DEFAULT"
_Z23temporal_denoise_kernelPPhiiS_iiiffff:
.text._Z23temporal_denoise_kernelPPhiiS_iiiffff:
[----:B------:R-:W-:Y:S01]  /*0000*/  LDC R1, c[0x0][0x37c] ;  /* 0x0000df00ff017b82 */ /* 0x000fe20000000800 */
[----:B------:R-:W0:Y:S07]  /*0010*/  S2R R2, SR_TID.Y ;  /* 0x0000000000027919 */ /* 0x000e2e0000002200 */
[----:B------:R-:W1:Y:S01]  /*0020*/  LDC R0, c[0x0][0x360] ;  /* 0x0000d800ff007b82 */ /* 0x000e620000000800 */
[----:B------:R-:W2:Y:S01]  /*0030*/  LDCU.64 UR6, c[0x0][0x398] ;  /* 0x00007300ff0677ac */ /* 0x000ea20008000a00 */
[----:B------:R-:W1:Y:S06]  /*0040*/  S2R R5, SR_TID.X ;  /* 0x0000000000057919 */ /* 0x000e6c0000002100 */
[----:B------:R-:W0:Y:S08]  /*0050*/  S2UR UR5, SR_CTAID.Y ;  /* 0x00000000000579c3 */ /* 0x000e300000002600 */
[----:B------:R-:W0:Y:S08]  /*0060*/  LDC R3, c[0x0][0x364] ;  /* 0x0000d900ff037b82 */ /* 0x000e300000000800 */
[----:B------:R-:W1:Y:S01]  /*0070*/  S2UR UR4, SR_CTAID.X ;  /* 0x00000000000479c3 */ /* 0x000e620000002500 */
[----:B0-----:R-:W-:-:S05]  /*0080*/  IMAD R3, R3, UR5, R2 ;  /* 0x0000000503037c24 */ /* 0x001fca000f8e0202 */
[----:B--2---:R-:W-:Y:S01]  /*0090*/  ISETP.GE.AND P0, PT, R3, UR7, PT ;  /* 0x0000000703007c0c */ /* 0x004fe2000bf06270 */
[----:B-1----:R-:W-:-:S05]  /*00a0*/  IMAD R0, R0, UR4, R5 ;  /* 0x0000000400007c24 */ /* 0x002fca000f8e0205 */
[----:B------:R-:W-:-:S13]  /*00b0*/  ISETP.GE.OR P0, PT, R0, UR6, P0 ;  /* 0x0000000600007c0c */ /* 0x000fda0008706670 */
[----:B------:R-:W-:Y:S05]  /*00c0*/  @P0 EXIT ;  /* 0x000000000000094d */ /* 0x000fea0003800000 */
[----:B------:R-:W0:Y:S01]  /*00d0*/  LDCU UR9, c[0x0][0x388] ;  /* 0x00007100ff0977ac */ /* 0x000e220008000800 */
[----:B------:R-:W-:Y:S01]  /*00e0*/  IMAD.MOV.U32 R5, RZ, RZ, RZ ;  /* 0x000000ffff057224 */ /* 0x000fe200078e00ff */
[----:B------:R-:W1:Y:S01]  /*00f0*/  LDCU UR4, c[0x0][0x3a0] ;  /* 0x00007400ff0477ac */ /* 0x000e620008000800 */
[----:B------:R-:W2:Y:S01]  /*0100*/  LDCU.64 UR10, c[0x0][0x358] ;  /* 0x00006b00ff0a77ac */ /* 0x000ea20008000a00 */
[----:B0-----:R-:W-:Y:S01]  /*0110*/  UISETP.GE.AND UP0, UPT, UR9, 0x1, UPT ;  /* 0x000000010900788c */ /* 0x001fe2000bf06270 */
[----:B-1----:R-:W-:-:S08]  /*0120*/  IMAD R0, R3, UR4, R0 ;  /* 0x0000000403007c24 */ /* 0x002fd0000f8e0200 */
[----:B--2---:R-:W-:Y:S05]  /*0130*/  BRA.U !UP0, `(.L_x_0) ;  /* 0x0000000d08887547 */ /* 0x004fea000b800000 */
[----:B------:R-:W-:Y:S01]  /*0140*/  UISETP.GE.U32.AND UP1, UPT, UR9, 0x10, UPT ;  /* 0x000000100900788c */ /* 0x000fe2000bf26070 */
[----:B------:R-:W-:Y:S01]  /*0150*/  IMAD.MOV.U32 R5, RZ, RZ, RZ ;  /* 0x000000ffff057224 */ /* 0x000fe200078e00ff */
[----:B------:R-:W-:Y:S01]  /*0160*/  ULOP3.LUT UR6, UR9, 0xf, URZ, 0xc0, !UPT ;  /* 0x0000000f09067892 */ /* 0x000fe2000f8ec0ff */
[----:B------:R-:W-:-:S03]  /*0170*/  IMAD.MOV.U32 R2, RZ, RZ, RZ ;  /* 0x000000ffff027224 */ /* 0x000fc600078e00ff */
[----:B------:R-:W-:-:S03]  /*0180*/  UISETP.NE.AND UP0, UPT, UR6, URZ, UPT ;  /* 0x000000ff0600728c */ /* 0x000fc6000bf05270 */
[----:B------:R-:W-:Y:S08]  /*0190*/  BRA.U !UP1, `(.L_x_1) ;  /* 0x0000000509bc7547 */ /* 0x000ff0000b800000 */
[----:B------:R-:W0:Y:S01]  /*01a0*/  LDCU.64 UR4, c[0x0][0x380] ;  /* 0x00007000ff0477ac */ /* 0x000e220008000a00 */
[----:B------:R-:W-:Y:S01]  /*01b0*/  SHF.R.S32.HI R3, RZ, 0x1f, R0 ;  /* 0x0000001fff037819 */ /* 0x000fe20000011400 */
[----:B------:R-:W-:Y:S01]  /*01c0*/  IMAD.MOV.U32 R5, RZ, RZ, RZ ;  /* 0x000000ffff057224 */ /* 0x000fe200078e00ff */
[----:B------:R-:W-:-:S04]  /*01d0*/  ULOP3.LUT UR7, UR9, 0x7ffffff0, URZ, 0xc0, !UPT ;  /* 0x7ffffff009077892 */ /* 0x000fc8000f8ec0ff */
[----:B------:R-:W-:Y:S02]  /*01e0*/  UIADD3 UR8, UPT, UPT, -UR7, URZ, URZ ;  /* 0x000000ff07087290 */ /* 0x000fe4000fffe1ff */
[----:B------:R-:W-:Y:S01]  /*01f0*/  IMAD.U32 R2, RZ, RZ, UR7 ;  /* 0x00000007ff027e24 */ /* 0x000fe2000f8e00ff */
[----:B0-----:R-:W-:-:S04]  /*0200*/  UIADD3 UR4, UP1, UPT, UR4, 0x40, URZ ;  /* 0x0000004004047890 */ /* 0x001fc8000ff3e0ff */
[----:B------:R-:W-:Y:S02]  /*0210*/  UIADD3.X UR5, UPT, UPT, URZ, UR5, URZ, UP1, !UPT ;  /* 0x00000005ff057290 */ /* 0x000fe40008ffe4ff */
[----:B------:R-:W-:-:S04]  /*0220*/  IMAD.U32 R10, RZ, RZ, UR4 ;  /* 0x00000004ff0a7e24 */ /* 0x000fc8000f8e00ff */
[----:B------:R-:W-:-:S07]  /*0230*/  IMAD.U32 R11, RZ, RZ, UR5 ;  /* 0x00000005ff0b7e24 */ /* 0x000fce000f8e00ff */
.L_x_2:
[----:B------:R-:W2:Y:S04]  /*0240*/  LDG.E.64 R8, desc[UR10][R10.64+-0x40] ;  /* 0xffffc00a0a087981 */ /* 0x000ea8000c1e1b00 */
[----:B------:R-:W3:Y:S04]  /*0250*/  LDG.E.64 R22, desc[UR10][R10.64+-0x38] ;  /* 0xffffc80a0a167981 */ /* 0x000ee8000c1e1b00 */
[----:B------:R-:W4:Y:S04]  /*0260*/  LDG.E.64 R14, desc[UR10][R10.64+-0x30] ;  /* 0xffffd00a0a0e7981 */ /* 0x000f28000c1e1b00 */
[----:B------:R-:W5:Y:S04]  /*0270*/  LDG.E.64 R12, desc[UR10][R10.64+-0x18] ;  /* 0xffffe80a0a0c7981 */ /* 0x000f68000c1e1b00 */
[----:B------:R-:W5:Y:S04]  /*0280*/  LDG.E.64 R6, desc[UR10][R10.64+-0x28] ;  /* 0xffffd80a0a067981 */ /* 0x000f68000c1e1b00 */
[----:B------:R-:W5:Y:S04]  /*0290*/  LDG.E.64 R20, desc[UR10][R10.64+-0x20] ;  /* 0xffffe00a0a147981 */ /* 0x000f68000c1e1b00 */
[----:B------:R-:W5:Y:S01]  /*02a0*/  LDG.E.64 R16, desc[UR10][R10.64+-0x10] ;  /* 0xfffff00a0a107981 */ /* 0x000f62000c1e1b00 */
[----:B--2---:R-:W-:-:S02]  /*02b0*/  IADD3 R18, P0, PT, R0, R8, RZ ;  /* 0x0000000800127210 */ /* 0x004fc40007f1e0ff */
[C---:B---3--:R-:W-:Y:S02]  /*02c0*/  IADD3 R26, P1, PT, R0.reuse, R22, RZ ;  /* 0x00000016001a7210 */ /* 0x048fe40007f3e0ff */
[----:B------:R-:W-:Y:S02]  /*02d0*/  IADD3.X R19, PT, PT, R9, R3, RZ, P0, !PT ;  /* 0x0000000309137210 */ /* 0x000fe400007fe4ff */
[C---:B----4-:R-:W-:Y:S01]  /*02e0*/  IADD3 R14, P0, PT, R0.reuse, R14, RZ ;  /* 0x0000000e000e7210 */ /* 0x050fe20007f1e0ff */
[----:B------:R-:W2:Y:S01]  /*02f0*/  LDG.E.64 R8, desc[UR10][R10.64+-0x8] ;  /* 0xfffff80a0a087981 */ /* 0x000ea2000c1e1b00 */
[--C-:B------:R-:W-:Y:S01]  /*0300*/  IMAD.X R27, R23, 0x1, R3.reuse, P1 ;  /* 0x00000001171b7824 */ /* 0x100fe200008e0603 */
[----:B-----5:R-:W-:Y:S02]  /*0310*/  IADD3 R28, P1, PT, R0, R12, RZ ;  /* 0x0000000c001c7210 */ /* 0x020fe40007f3e0ff */
[----:B------:R0:W3:Y:S01]  /*0320*/  LDG.E.U8 R4, desc[UR10][R18.64] ;  /* 0x0000000a12047981 */ /* 0x0000e2000c1e1100 */
[----:B------:R-:W-:-:S02]  /*0330*/  IMAD.X R15, R15, 0x1, R3, P0 ;  /* 0x000000010f0f7824 */ /* 0x000fc400000e0603 */
[----:B------:R-:W-:Y:S01]  /*0340*/  IMAD.X R29, R13, 0x1, R3, P1 ;  /* 0x000000010d1d7824 */ /* 0x000fe200008e0603 */
[----:B------:R-:W4:Y:S04]  /*0350*/  LDG.E.U8 R26, desc[UR10][R26.64] ;  /* 0x0000000a1a1a7981 */ /* 0x000f28000c1e1100 */
[----:B------:R-:W5:Y:S04]  /*0360*/  LDG.E.U8 R25, desc[UR10][R14.64] ;  /* 0x0000000a0e197981 */ /* 0x000f68000c1e1100 */
[----:B------:R-:W0:Y:S04]  /*0370*/  LDG.E.64 R18, desc[UR10][R10.64] ;  /* 0x0000000a0a127981 */ /* 0x000e28000c1e1b00 */
[----:B------:R-:W3:Y:S04]  /*0380*/  LDG.E.64 R12, desc[UR10][R10.64+0x18] ;  /* 0x0000180a0a0c7981 */ /* 0x000ee8000c1e1b00 */
[----:B------:R-:W4:Y:S01]  /*0390*/  LDG.E.64 R14, desc[UR10][R10.64+0x8] ;  /* 0x0000080a0a0e7981 */ /* 0x000f22000c1e1b00 */
[----:B------:R-:W-:-:S05]  /*03a0*/  IADD3 R6, P0, PT, R0, R6, RZ ;  /* 0x0000000600067210 */ /* 0x000fca0007f1e0ff */
[----:B------:R-:W-:Y:S01]  /*03b0*/  IMAD.X R7, R7, 0x1, R3, P0 ;  /* 0x0000000107077824 */ /* 0x000fe200000e0603 */
[----:B------:R-:W-:-:S04]  /*03c0*/  IADD3 R22, P0, PT, R0, R20, RZ ;  /* 0x0000001400167210 */ /* 0x000fc80007f1e0ff */
[----:B------:R-:W5:Y:S01]  /*03d0*/  LDG.E.U8 R24, desc[UR10][R6.64] ;  /* 0x0000000a06187981 */ /* 0x000f62000c1e1100 */
[----:B------:R-:W-:Y:S01]  /*03e0*/  IMAD.X R23, R21, 0x1, R3, P0 ;  /* 0x0000000115177824 */ /* 0x000fe200000e0603 */
[----:B------:R-:W-:-:S05]  /*03f0*/  IADD3 R20, P0, PT, R0, R16, RZ ;  /* 0x0000001000147210 */ /* 0x000fca0007f1e0ff */
[----:B------:R-:W-:Y:S01]  /*0400*/  IMAD.X R21, R17, 0x1, R3, P0 ;  /* 0x0000000111157824 */ /* 0x000fe200000e0603 */
[----:B------:R-:W5:Y:S04]  /*0410*/  LDG.E.U8 R23, desc[UR10][R22.64] ;  /* 0x0000000a16177981 */ /* 0x000f68000c1e1100 */
[----:B------:R-:W5:Y:S04]  /*0420*/  LDG.E.64 R6, desc[UR10][R10.64+0x10] ;  /* 0x0000100a0a067981 */ /* 0x000f68000c1e1b00 */
[----:B------:R-:W5:Y:S04]  /*0430*/  LDG.E.64 R16, desc[UR10][R10.64+0x20] ;  /* 0x0000200a0a107981 */ /* 0x000f68000c1e1b00 */
[----:B------:R3:W5:Y:S04]  /*0440*/  LDG.E.U8 R22, desc[UR10][R28.64] ;  /* 0x0000000a1c167981 */ /* 0x000768000c1e1100 */
[----:B------:R-:W5:Y:S01]  /*0450*/  LDG.E.U8 R21, desc[UR10][R20.64] ;  /* 0x0000000a14157981 */ /* 0x000f62000c1e1100 */
[----:B--2---:R-:W-:-:S04]  /*0460*/  IADD3 R8, P0, PT, R0, R8, RZ ;  /* 0x0000000800087210 */ /* 0x004fc80007f1e0ff */
[----:B------:R-:W-:-:S05]  /*0470*/  IADD3.X R9, PT, PT, R9, R3, RZ, P0, !PT ;  /* 0x0000000309097210 */ /* 0x000fca00007fe4ff */
[----:B------:R-:W2:Y:S01]  /*0480*/  LDG.E.U8 R20, desc[UR10][R8.64] ;  /* 0x0000000a08147981 */ /* 0x000ea2000c1e1100 */
[C---:B0-----:R-:W-:Y:S02]  /*0490*/  IADD3 R18, P0, PT, R0.reuse, R18, RZ ;  /* 0x0000001200127210 */ /* 0x041fe40007f1e0ff */
[----:B---3--:R-:W-:-:S03]  /*04a0*/  IADD3 R28, P1, PT, R0, R12, RZ ;  /* 0x0000000c001c7210 */ /* 0x008fc60007f3e0ff */
[--C-:B------:R-:W-:Y:S01]  /*04b0*/  IMAD.X R19, R19, 0x1, R3.reuse, P0 ;  /* 0x0000000113137824 */ /* 0x100fe200000e0603 */
[----:B----4-:R-:W-:Y:S01]  /*04c0*/  IADD3 R14, P0, PT, R0, R14, RZ ;  /* 0x0000000e000e7210 */ /* 0x010fe20007f1e0ff */
[----:B------:R-:W-:-:S03]  /*04d0*/  IMAD.X R29, R13, 0x1, R3, P1 ;  /* 0x000000010d1d7824 */ /* 0x000fc600008e0603 */
[----:B------:R-:W3:Y:S01]  /*04e0*/  LDG.E.U8 R9, desc[UR10][R18.64] ;  /* 0x0000000a12097981 */ /* 0x000ee2000c1e1100 */
[----:B------:R-:W-:-:S03]  /*04f0*/  IMAD.X R15, R15, 0x1, R3, P0 ;  /* 0x000000010f0f7824 */ /* 0x000fc600000e0603 */
[----:B------:R-:W4:Y:S04]  /*0500*/  LDG.E.64 R12, desc[UR10][R10.64+0x28] ;  /* 0x0000280a0a0c7981 */ /* 0x000f28000c1e1b00 */
[----:B------:R0:W3:Y:S04]  /*0510*/  LDG.E.U8 R8, desc[UR10][R14.64] ;  /* 0x0000000a0e087981 */ /* 0x0000e8000c1e1100 */
[----:B------:R-:W2:Y:S04]  /*0520*/  LDG.E.64 R18, desc[UR10][R10.64+0x38] ;  /* 0x0000380a0a127981 */ /* 0x000ea8000c1e1b00 */
[----:B------:R-:W0:Y:S01]  /*0530*/  LDG.E.64 R14, desc[UR10][R10.64+0x30] ;  /* 0x0000300a0a0e7981 */ /* 0x000e22000c1e1b00 */
[----:B-----5:R-:W-:-:S05]  /*0540*/  IADD3 R6, P0, PT, R0, R6, RZ ;  /* 0x0000000600067210 */ /* 0x020fca0007f1e0ff */
[----:B------:R-:W-:Y:S01]  /*0550*/  IMAD.X R7, R7, 0x1, R3, P0 ;  /* 0x0000000107077824 */ /* 0x000fe200000e0603 */
[----:B------:R-:W-:-:S05]  /*0560*/  IADD3 R16, P0, PT, R0, R16, RZ ;  /* 0x0000001000107210 */ /* 0x000fca0007f1e0ff */
[----:B------:R-:W-:Y:S01]  /*0570*/  IMAD.X R17, R17, 0x1, R3, P0 ;  /* 0x0000000111117824 */ /* 0x000fe200000e0603 */
[----:B------:R-:W5:Y:S04]  /*0580*/  LDG.E.U8 R7, desc[UR10][R6.64] ;  /* 0x0000000a06077981 */ /* 0x000f68000c1e1100 */
[----:B------:R1:W5:Y:S04]  /*0590*/  LDG.E.U8 R16, desc[UR10][R16.64] ;  /* 0x0000000a10107981 */ /* 0x000368000c1e1100 */
[----:B------:R-:W5:Y:S01]  /*05a0*/  LDG.E.U8 R6, desc[UR10][R28.64] ;  /* 0x0000000a1c067981 */ /* 0x000f62000c1e1100 */
[----:B----4-:R-:W-:-:S05]  /*05b0*/  IADD3 R12, P0, PT, R0, R12, RZ ;  /* 0x0000000c000c7210 */ /* 0x010fca0007f1e0ff */
[----:B------:R-:W-:-:S05]  /*05c0*/  IMAD.X R13, R13, 0x1, R3, P0 ;  /* 0x000000010d0d7824 */ /* 0x000fca00000e0603 */
[----:B------:R-:W4:Y:S01]  /*05d0*/  LDG.E.U8 R12, desc[UR10][R12.64] ;  /* 0x0000000a0c0c7981 */ /* 0x000f22000c1e1100 */
[----:B0-----:R-:W-:-:S04]  /*05e0*/  IADD3 R14, P0, PT, R0, R14, RZ ;  /* 0x0000000e000e7210 */ /* 0x001fc80007f1e0ff */
[----:B------:R-:W-:Y:S02]  /*05f0*/  IADD3.X R15, PT, PT, R15, R3, RZ, P0, !PT ;  /* 0x000000030f0f7210 */ /* 0x000fe400007fe4ff */
[----:B--2---:R-:W-:-:S03]  /*0600*/  IADD3 R18, P0, PT, R0, R18, RZ ;  /* 0x0000001200127210 */ /* 0x004fc60007f1e0ff */
[----:B------:R-:W2:Y:S02]  /*0610*/  LDG.E.U8 R14, desc[UR10][R14.64] ;  /* 0x0000000a0e0e7981 */ /* 0x000ea4000c1e1100 */
[----:B------:R-:W-:-:S05]  /*0620*/  IMAD.X R19, R19, 0x1, R3, P0 ;  /* 0x0000000113137824 */ /* 0x000fca00000e0603 */
[----:B------:R-:W2:Y:S01]  /*0630*/  LDG.E.U8 R18, desc[UR10][R18.64] ;  /* 0x0000000a12127981 */ /* 0x000ea2000c1e1100 */
[----:B------:R-:W-:Y:S02]  /*0640*/  I2FP.F32.U32 R4, R4 ;  /* 0x0000000400047245 */ /* 0x000fe40000201000 */
[----:B-1----:R-:W-:-:S03]  /*0650*/  I2FP.F32.U32 R17, R26 ;  /* 0x0000001a00117245 */ /* 0x002fc60000201000 */
[----:B------:R-:W-:Y:S01]  /*0660*/  FADD R4, R4, R5 ;  /* 0x0000000504047221 */ /* 0x000fe20000000000 */
[----:B------:R-:W-:-:S03]  /*0670*/  I2FP.F32.U32 R25, R25 ;  /* 0x0000001900197245 */ /* 0x000fc60000201000 */
        /* <DEDUP_REMOVED lines=11> */
[----:B---3--:R-:W-:-:S03]  /*0730*/  I2FP.F32.U32 R9, R9 ;  /* 0x0000000900097245 */ /* 0x008fc60000201000 */
[----:B------:R-:W-:Y:S01]  /*0740*/  FADD R4, R4, R5 ;  /* 0x0000000504047221 */ /* 0x000fe20000000000 */
[----:B------:R-:W-:-:S03]  /*0750*/  I2FP.F32.U32 R5, R8 ;  /* 0x0000000800057245 */ /* 0x000fc60000201000 */
[----:B------:R-:W-:Y:S01]  /*0760*/  FADD R4, R4, R9 ;  /* 0x0000000904047221 */ /* 0x000fe20000000000 */
[----:B-----5:R-:W-:-:S03]  /*0770*/  I2FP.F32.U32 R7, R7 ;  /* 0x0000000700077245 */ /* 0x020fc60000201000 */
[----:B------:R-:W-:Y:S01]  /*0780*/  FADD R4, R4, R5 ;  /* 0x0000000504047221 */ /* 0x000fe20000000000 */
[----:B------:R-:W-:-:S03]  /*0790*/  I2FP.F32.U32 R5, R6 ;  /* 0x0000000600057245 */ /* 0x000fc60000201000 */
[----:B------:R-:W-:Y:S01]  /*07a0*/  FADD R4, R4, R7 ;  /* 0x0000000704047221 */ /* 0x000fe20000000000 */
[----:B------:R-:W-:Y:S01]  /*07b0*/  I2FP.F32.U32 R7, R16 ;  /* 0x0000001000077245 */ /* 0x000fe20000201000 */
[----:B------:R-:W-:Y:S02]  /*07c0*/  UIADD3 UR8, UPT, UPT, UR8, 0x10, URZ ;  /* 0x0000001008087890 */ /* 0x000fe4000fffe0ff */
[----:B------:R-:W-:Y:S02]  /*07d0*/  FADD R4, R4, R5 ;  /* 0x0000000504047221 */ /* 0x000fe40000000000 */
[----:B------:R-:W-:Y:S02]  /*07e0*/  UISETP.NE.AND UP1, UPT, UR8, URZ, UPT ;  /* 0x000000ff0800728c */ /* 0x000fe4000bf25270 */
[----:B------:R-:W-:Y:S01]  /*07f0*/  FADD R4, R4, R7 ;  /* 0x0000000704047221 */ /* 0x000fe20000000000 */
[----:B------:R-:W-:-:S05]  /*0800*/  IADD3 R10, P0, PT, R10, 0x80, RZ ;  /* 0x000000800a0a7810 */ /* 0x000fca0007f1e0ff */
[----:B------:R-:W-:Y:S01]  /*0810*/  IMAD.X R11, RZ, RZ, R11, P0 ;  /* 0x000000ffff0b7224 */ /* 0x000fe200000e060b */
[----:B----4-:R-:W-:-:S05]  /*0820*/  I2FP.F32.U32 R5, R12 ;  /* 0x0000000c00057245 */ /* 0x010fca0000201000 */
[----:B------:R-:W-:Y:S01]  /*0830*/  FADD R4, R4, R5 ;  /* 0x0000000504047221 */ /* 0x000fe20000000000 */
[----:B--2---:R-:W-:-:S05]  /*0840*/  I2FP.F32.U32 R7, R14 ;  /* 0x0000000e00077245 */ /* 0x004fca0000201000 */
[----:B------:R-:W-:Y:S01]  /*0850*/  FADD R4, R4, R7 ;  /* 0x0000000704047221 */ /* 0x000fe20000000000 */
[----:B------:R-:W-:-:S05]  /*0860*/  I2FP.F32.U32 R5, R18 ;  /* 0x0000001200057245 */ /* 0x000fca0000201000 */
[----:B------:R-:W-:Y:S01]  /*0870*/  FADD R5, R4, R5 ;  /* 0x0000000504057221 */ /* 0x000fe20000000000 */
[----:B------:R-:W-:Y:S06]  /*0880*/  BRA.U UP1, `(.L_x_2) ;  /* 0xfffffff9016c7547 */ /* 0x000fec000b83ffff */
.L_x_1:
[----:B------:R-:W-:Y:S05]  /*0890*/  BRA.U !UP0, `(.L_x_0) ;  /* 0x0000000508b07547 */ /* 0x000fea000b800000 */
[----:B------:R-:W-:Y:S02]  /*08a0*/  UISETP.GE.U32.AND UP0, UPT, UR6, 0x8, UPT ;  /* 0x000000080600788c */ /* 0x000fe4000bf06070 */
[----:B------:R-:W-:-:S04]  /*08b0*/  ULOP3.LUT UR5, UR9, 0x7, URZ, 0xc0, !UPT ;  /* 0x0000000709057892 */ /* 0x000fc8000f8ec0ff */
[----:B------:R-:W-:-:S03]  /*08c0*/  UISETP.NE.AND UP1, UPT, UR5, URZ, UPT ;  /* 0x000000ff0500728c */ /* 0x000fc6000bf25270 */
[----:B------:R-:W-:Y:S08]  /*08d0*/  BRA.U !UP0, `(.L_x_3) ;  /* 0x0000000108d07547 */ /* 0x000ff0000b800000 */
[----:B------:R-:W0:Y:S02]  /*08e0*/  LDC.64 R22, c[0x0][0x380] ;  /* 0x0000e000ff167b82 */ /* 0x000e240000000a00 */
[----:B0-----:R-:W-:-:S05]  /*08f0*/  IMAD.WIDE.U32 R22, R2, 0x8, R22 ;  /* 0x0000000802167825 */ /* 0x001fca00078e0016 */
[----:B------:R-:W2:Y:S04]  /*0900*/  LDG.E.64 R20, desc[UR10][R22.64] ;  /* 0x0000000a16147981 */ /* 0x000ea8000c1e1b00 */
[----:B------:R-:W3:Y:S04]  /*0910*/  LDG.E.64 R24, desc[UR10][R22.64+0x8] ;  /* 0x0000080a16187981 */ /* 0x000ee8000c1e1b00 */
[----:B------:R-:W4:Y:S04]  /*0920*/  LDG.E.64 R14, desc[UR10][R22.64+0x10] ;  /* 0x0000100a160e7981 */ /* 0x000f28000c1e1b00 */
[----:B------:R-:W5:Y:S04]  /*0930*/  LDG.E.64 R16, desc[UR10][R22.64+0x18] ;  /* 0x0000180a16107981 */ /* 0x000f68000c1e1b00 */
[----:B------:R-:W5:Y:S04]  /*0940*/  LDG.E.64 R12, desc[UR10][R22.64+0x20] ;  /* 0x0000200a160c7981 */ /* 0x000f68000c1e1b00 */
[----:B------:R-:W5:Y:S04]  /*0950*/  LDG.E.64 R8, desc[UR10][R22.64+0x28] ;  /* 0x0000280a16087981 */ /* 0x000f68000c1e1b00 */
[----:B------:R-:W5:Y:S04]  /*0960*/  LDG.E.64 R6, desc[UR10][R22.64+0x30] ;  /* 0x0000300a16067981 */ /* 0x000f68000c1e1b00 */
[----:B------:R-:W5:Y:S01]  /*0970*/  LDG.E.64 R10, desc[UR10][R22.64+0x38] ;  /* 0x0000380a160a7981 */ /* 0x000f62000c1e1b00 */
[----:B------:R-:W-:-:S02]  /*0980*/  SHF.R.S32.HI R19, RZ, 0x1f, R0 ;  /* 0x0000001fff137819 */ /* 0x000fc40000011400 */
[----:B--2---:R-:W-:-:S05]  /*0990*/  IADD3 R26, P0, PT, R0, R20, RZ ;  /* 0x00000014001a7210 */ /* 0x004fca0007f1e0ff */
[--C-:B------:R-:W-:Y:S01]  /*09a0*/  IMAD.X R27, R21, 0x1, R19.reuse, P0 ;  /* 0x00000001151b7824 */ /* 0x100fe200000e0613 */
[C---:B---3--:R-:W-:Y:S02]  /*09b0*/  IADD3 R20, P0, PT, R0.reuse, R24, RZ ;  /* 0x0000001800147210 */ /* 0x048fe40007f1e0ff */
[C---:B----4-:R-:W-:Y:S02]  /*09c0*/  IADD3 R14, P1, PT, R0.reuse, R14, RZ ;  /* 0x0000000e000e7210 */ /* 0x050fe40007f3e0ff */
[----:B------:R-:W2:Y:S01]  /*09d0*/  LDG.E.U8 R3, desc[UR10][R26.64] ;  /* 0x0000000a1a037981 */ /* 0x000ea2000c1e1100 */
[--C-:B------:R-:W-:Y:S01]  /*09e0*/  IMAD.X R21, R25, 0x1, R19.reuse, P0 ;  /* 0x0000000119157824 */ /* 0x100fe200000e0613 */
[----:B-----5:R-:W-:Y:S01]  /*09f0*/  IADD3 R16, P0, PT, R0, R16, RZ ;  /* 0x0000001000107210 */ /* 0x020fe20007f1e0ff */
[----:B------:R-:W-:-:S03]  /*0a00*/  IMAD.X R15, R15, 0x1, R19, P1 ;  /* 0x000000010f0f7824 */ /* 0x000fc600008e0613 */
[----:B------:R-:W3:Y:S01]  /*0a10*/  LDG.E.U8 R20, desc[UR10][R20.64] ;  /* 0x0000000a14147981 */ /* 0x000ee2000c1e1100 */
[C---:B------:R-:W-:Y:S01]  /*0a20*/  IADD3 R12, P1, PT, R0.reuse, R12, RZ ;  /* 0x0000000c000c7210 */ /* 0x040fe20007f3e0ff */
[--C-:B------:R-:W-:Y:S02]  /*0a30*/  IMAD.X R17, R17, 0x1, R19.reuse, P0 ;  /* 0x0000000111117824 */ /* 0x100fe400000e0613 */
[----:B------:R-:W4:Y:S01]  /*0a40*/  LDG.E.U8 R14, desc[UR10][R14.64] ;  /* 0x0000000a0e0e7981 */ /* 0x000f22000c1e1100 */
[C---:B------:R-:W-:Y:S02]  /*0a50*/  IADD3 R8, P0, PT, R0.reuse, R8, RZ ;  /* 0x0000000800087210 */ /* 0x040fe40007f1e0ff */
[----:B------:R-:W-:Y:S01]  /*0a60*/  IADD3.X R13, PT, PT, R13, R19, RZ, P1, !PT ;  /* 0x000000130d0d7210 */ /* 0x000fe20000ffe4ff */
[----:B------:R-:W5:Y:S01]  /*0a70*/  LDG.E.U8 R16, desc[UR10][R16.64] ;  /* 0x0000000a10107981 */ /* 0x000f62000c1e1100 */
[----:B------:R-:W-:Y:S01]  /*0a80*/  IADD3 R6, P1, PT, R0, R6, RZ ;  /* 0x0000000600067210 */ /* 0x000fe20007f3e0ff */
[----:B------:R-:W-:-:S02]  /*0a90*/  IMAD.X R9, R9, 0x1, R19, P0 ;  /* 0x0000000109097824 */ /* 0x000fc400000e0613 */
[----:B------:R-:W5:Y:S01]  /*0aa0*/  LDG.E.U8 R12, desc[UR10][R12.64] ;  /* 0x0000000a0c0c7981 */ /* 0x000f62000c1e1100 */
[----:B------:R-:W-:Y:S01]  /*0ab0*/  IADD3 R10, P0, PT, R0, R10, RZ ;  /* 0x0000000a000a7210 */ /* 0x000fe20007f1e0ff */
[--C-:B------:R-:W-:Y:S02]  /*0ac0*/  IMAD.X R7, R7, 0x1, R19.reuse, P1 ;  /* 0x0000000107077824 */ /* 0x100fe400008e0613 */
[----:B------:R-:W5:Y:S02]  /*0ad0*/  LDG.E.U8 R8, desc[UR10][R8.64] ;  /* 0x0000000a08087981 */ /* 0x000f64000c1e1100 */
[----:B------:R-:W-:Y:S02]  /*0ae0*/  IMAD.X R11, R11, 0x1, R19, P0 ;  /* 0x000000010b0b7824 */ /* 0x000fe400000e0613 */
[----:B------:R-:W5:Y:S04]  /*0af0*/  LDG.E.U8 R6, desc[UR10][R6.64] ;  /* 0x0000000a06067981 */ /* 0x000f68000c1e1100 */
[----:B------:R-:W5:Y:S01]  /*0b00*/  LDG.E.U8 R10, desc[UR10][R10.64] ;  /* 0x0000000a0a0a7981 */ /* 0x000f62000c1e1100 */
[----:B------:R-:W-:Y:S01]  /*0b10*/  VIADD R2, R2, 0x8 ;  /* 0x0000000802027836 */ /* 0x000fe20000000000 */
[----:B--2---:R-:W-:-:S05]  /*0b20*/  I2FP.F32.U32 R4, R3 ;  /* 0x0000000300047245 */ /* 0x004fca0000201000 */
[----:B------:R-:W-:Y:S01]  /*0b30*/  FADD R4, R5, R4 ;  /* 0x0000000405047221 */ /* 0x000fe20000000000 */
[----:B---3--:R-:W-:Y:S02]  /*0b40*/  I2FP.F32.U32 R3, R20 ;  /* 0x0000001400037245 */ /* 0x008fe40000201000 */
[----:B----4-:R-:W-:-:S03]  /*0b50*/  I2FP.F32.U32 R14, R14 ;  /* 0x0000000e000e7245 */ /* 0x010fc60000201000 */
[----:B------:R-:W-:Y:S01]  /*0b60*/  FADD R3, R4, R3 ;  /* 0x0000000304037221 */ /* 0x000fe20000000000 */
[----:B-----5:R-:W-:-:S03]  /*0b70*/  I2FP.F32.U32 R16, R16 ;  /* 0x0000001000107245 */ /* 0x020fc60000201000 */
        /* <DEDUP_REMOVED lines=8> */
[----:B------:R-:W-:-:S04]  /*0c00*/  FADD R3, R3, R6 ;  /* 0x0000000603037221 */ /* 0x000fc80000000000 */
[----:B------:R-:W-:-:S07]  /*0c10*/  FADD R5, R3, R10 ;  /* 0x0000000a03057221 */ /* 0x000fce0000000000 */
.L_x_3:
        /* <DEDUP_REMOVED lines=18> */
[----:B-----5:R-:W-:Y:S02]  /*0d40*/  IADD3 R14, P0, PT, R0, R14, RZ ;  /* 0x0000000e000e7210 */ /* 0x020fe40007f1e0ff */
[----:B------:R-:W-:Y:S02]  /*0d50*/  IADD3.X R13, PT, PT, R13, R3, RZ, P1, !PT ;  /* 0x000000030d0d7210 */ /* 0x000fe40000ffe4ff */
[----:B------:R-:W3:Y:S01]  /*0d60*/  LDG.E.U8 R10, desc[UR10][R10.64] ;  /* 0x0000000a0a0a7981 */ /* 0x000ee2000c1e1100 */
[----:B------:R-:W-:-:S03]  /*0d70*/  IMAD.X R15, R15, 0x1, R3, P0 ;  /* 0x000000010f0f7824 */ /* 0x000fc600000e0603 */
[----:B------:R-:W4:Y:S04]  /*0d80*/  LDG.E.U8 R12, desc[UR10][R12.64] ;  /* 0x0000000a0c0c7981 */ /* 0x000f28000c1e1100 */
        /* <DEDUP_REMOVED lines=8> */
[----:B------:R-:W-:-:S04]  /*0e10*/  FADD R3, R3, R6 ;  /* 0x0000000603037221 */ /* 0x000fc80000000000 */
[----:B------:R-:W-:-:S07]  /*0e20*/  FADD R5, R3, R4 ;  /* 0x0000000403057221 */ /* 0x000fce0000000000 */
.L_x_4:
[----:B------:R-:W-:Y:S05]  /*0e30*/  BRA.U !UP1, `(.L_x_0) ;  /* 0x0000000109487547 */ /* 0x000fea000b800000 */
[----:B------:R-:W0:Y:S01]  /*0e40*/  LDC.64 R6, c[0x0][0x380] ;  /* 0x0000e000ff067b82 */ /* 0x000e220000000a00 */
[----:B------:R-:W-:Y:S01]  /*0e50*/  UIADD3 UR4, UPT, UPT, -UR4, URZ, URZ ;  /* 0x000000ff04047290 */ /* 0x000fe2000fffe1ff */
[----:B0-----:R-:W-:-:S04]  /*0e60*/  IMAD.WIDE.U32 R2, R2, 0x8, R6 ;  /* 0x0000000802027825 */ /* 0x001fc800078e0006 */
[----:B------:R-:W-:Y:S02]  /*0e70*/  IMAD.MOV.U32 R8, RZ, RZ, R2 ;  /* 0x000000ffff087224 */ /* 0x000fe400078e0002 */
[----:B------:R-:W-:-:S07]  /*0e80*/  IMAD.MOV.U32 R9, RZ, RZ, R3 ;  /* 0x000000ffff097224 */ /* 0x000fce00078e0003 */
.L_x_5:
[----:B------:R-:W-:Y:S01]  /*0e90*/  IMAD.MOV.U32 R2, RZ, RZ, R8 ;  /* 0x000000ffff027224 */ /* 0x000fe200078e0008 */
[----:B------:R-:W-:-:S06]  /*0ea0*/  MOV R3, R9 ;  /* 0x0000000900037202 */ /* 0x000fcc0000000f00 */
[----:B------:R-:W2:Y:S01]  /*0eb0*/  LDG.E.64 R2, desc[UR10][R2.64] ;  /* 0x0000000a02027981 */ /* 0x000ea2000c1e1b00 */
[----:B------:R-:W-:Y:S01]  /*0ec0*/  UIADD3 UR4, UPT, UPT, UR4, 0x1, URZ ;  /* 0x0000000104047890 */ /* 0x000fe2000fffe0ff */
[----:B--2---:R-:W-:-:S04]  /*0ed0*/  IADD3 R6, P0, PT, R0, R2, RZ ;  /* 0x0000000200067210 */ /* 0x004fc80007f1e0ff */
[----:B------:R-:W-:-:S05]  /*0ee0*/  LEA.HI.X.SX32 R7, R0, R3, 0x1, P0 ;  /* 0x0000000300077211 */ /* 0x000fca00000f0eff */
[----:B------:R-:W2:Y:S01]  /*0ef0*/  LDG.E.U8 R6, desc[UR10][R6.64] ;  /* 0x0000000a06067981 */ /* 0x000ea2000c1e1100 */
[----:B------:R-:W-:Y:S01]  /*0f00*/  UISETP.NE.AND UP0, UPT, UR4, URZ, UPT ;  /* 0x000000ff0400728c */ /* 0x000fe2000bf05270 */
[----:B------:R-:W-:-:S05]  /*0f10*/  IADD3 R8, P0, PT, R8, 0x8, RZ ;  /* 0x0000000808087810 */ /* 0x000fca0007f1e0ff */
[----:B------:R-:W-:Y:S01]  /*0f20*/  IMAD.X R9, RZ, RZ, R9, P0 ;  /* 0x000000ffff097224 */ /* 0x000fe200000e0609 */
[----:B--2---:R-:W-:-:S05]  /*0f30*/  I2FP.F32.U32 R4, R6 ;  /* 0x0000000600047245 */ /* 0x004fca0000201000 */
[----:B------:R-:W-:Y:S01]  /*0f40*/  FADD R5, R4, R5 ;  /* 0x0000000504057221 */ /* 0x000fe20000000000 */
[----:B------:R-:W-:Y:S06]  /*0f50*/  BRA.U UP0, `(.L_x_5) ;  /* 0xfffffffd00cc7547 */ /* 0x000fec000b83ffff */
.L_x_0:
[----:B------:R-:W-:Y:S01]  /*0f60*/  I2FP.F32.S32 R4, UR9 ;  /* 0x0000000900047c45 */ /* 0x000fe20008201400 */
[----:B------:R-:W-:Y:S03]  /*0f70*/  BSSY.RECONVERGENT B0, `(.L_x_6) ;  /* 0x000000c000007945 */ /* 0x000fe60003800200 */
[----:B------:R-:W0:Y:S08]  /*0f80*/  MUFU.RCP R3, R4 ;  /* 0x0000000400037308 */ /* 0x000e300000001000 */
[----:B------:R-:W1:Y:S01]  /*0f90*/  FCHK P0, R5, R4 ;  /* 0x0000000405007302 */ /* 0x000e620000000000 */
[----:B0-----:R-:W-:-:S04]  /*0fa0*/  FFMA R2, -R4, R3, 1 ;  /* 0x3f80000004027423 */ /* 0x001fc80000000103 */
[----:B------:R-:W-:-:S04]  /*0fb0*/  FFMA R2, R3, R2, R3 ;  /* 0x0000000203027223 */ /* 0x000fc80000000003 */
[----:B------:R-:W-:-:S04]  /*0fc0*/  FFMA R3, R2, R5, RZ ;  /* 0x0000000502037223 */ /* 0x000fc800000000ff */
[----:B------:R-:W-:-:S04]  /*0fd0*/  FFMA R6, -R4, R3, R5 ;  /* 0x0000000304067223 */ /* 0x000fc80000000105 */
[----:B------:R-:W-:Y:S01]  /*0fe0*/  FFMA R2, R2, R6, R3 ;  /* 0x0000000602027223 */ /* 0x000fe20000000003 */
[----:B-1----:R-:W-:Y:S06]  /*0ff0*/  @!P0 BRA `(.L_x_7) ;  /* 0x00000000000c8947 */ /* 0x002fec0003800000 */
[----:B------:R-:W-:Y:S01]  /*1000*/  IMAD.MOV.U32 R2, RZ, RZ, R4 ;  /* 0x000000ffff027224 */ /* 0x000fe200078e0004 */
[----:B------:R-:W-:-:S07]  /*1010*/  MOV R6, 0x1030 ;  /* 0x0000103000067802 */ /* 0x000fce0000000f00 */
[----:B------:R-:W-:Y:S05]  /*1020*/  CALL.REL.NOINC `($__internal_0_$__cuda_sm3x_div_rn_noftz_f32_slowpath) ;  /* 0x0000000000c47944 */ /* 0x000fea0003c00000 */
.L_x_7:
[----:B------:R-:W-:Y:S05]  /*1030*/  BSYNC.RECONVERGENT B0 ;  /* 0x0000000000007941 */ /* 0x000fea0003800200 */
.L_x_6:
[----:B------:R-:W0:Y:S08]  /*1040*/  LDC R3, c[0x0][0x38c] ;  /* 0x0000e300ff037b82 */ /* 0x000e300000000800 */
[----:B------:R-:W0:Y:S08]  /*1050*/  LDC.64 R8, c[0x0][0x380] ;  /* 0x0000e000ff087b82 */ /* 0x000e300000000a00 */
[----:B------:R-:W1:Y:S08]  /*1060*/  LDC R12, c[0x0][0x3a4] ;  /* 0x0000e900ff0c7b82 */ /* 0x000e700000000800 */
[----:B------:R-:W2:Y:S01]  /*1070*/  LDC.64 R6, c[0x0][0x3a8] ;  /* 0x0000ea00ff067b82 */ /* 0x000ea20000000a00 */
[----:B0-----:R-:W-:-:S06]  /*1080*/  IMAD.WIDE R8, R3, 0x8, R8 ;  /* 0x0000000803087825 */ /* 0x001fcc00078e0208 */
[----:B------:R-:W3:Y:S01]  /*1090*/  LDG.E.64 R8, desc[UR10][R8.64] ;  /* 0x0000000a08087981 */ /* 0x000ee2000c1e1b00 */
[----:B------:R-:W-:Y:S02]  /*10a0*/  SHF.R.S32.HI R3, RZ, 0x1f, R0 ;  /* 0x0000001fff037819 */ /* 0x000fe40000011400 */
[----:B---3--:R-:W-:-:S05]  /*10b0*/  IADD3 R10, P0, PT, R0, R8, RZ ;  /* 0x00000008000a7210 */ /* 0x008fca0007f1e0ff */
[----:B------:R-:W-:-:S05]  /*10c0*/  IMAD.X R11, R9, 0x1, R3, P0 ;  /* 0x00000001090b7824 */ /* 0x000fca00000e0603 */
[----:B------:R0:W3:Y:S01]  /*10d0*/  LDG.E.U8 R4, desc[UR10][R10.64] ;  /* 0x0000000a0a047981 */ /* 0x0000e2000c1e1100 */
[----:B-1----:R-:W-:Y:S01]  /*10e0*/  FADD R5, -R12, 1 ;  /* 0x3f8000000c057421 */ /* 0x002fe20000000100 */
[----:B--2---:R-:W-:Y:S01]  /*10f0*/  FADD R13, -R6, 1 ;  /* 0x3f800000060d7421 */ /* 0x004fe20000000100 */
[----:B------:R-:W-:Y:S01]  /*1100*/  FADD R9, -R7, 1 ;  /* 0x3f80000007097421 */ /* 0x000fe20000000100 */
[----:B------:R-:W-:Y:S01]  /*1110*/  IMAD.MOV.U32 R8, RZ, RZ, 0x40400000 ;  /* 0x40400000ff087424 */ /* 0x000fe200078e00ff */
[----:B------:R-:W-:Y:S01]  /*1120*/  BSSY.RECONVERGENT B0, `(.L_x_8) ;  /* 0x0000015000007945 */ /* 0x000fe20003800200 */
[----:B0-----:R-:W-:Y:S01]  /*1130*/  IMAD.MOV.U32 R11, RZ, RZ, 0x3eaaaaab ;  /* 0x3eaaaaabff0b7424 */ /* 0x001fe200078e00ff */
[----:B---3--:R-:W-:-:S05]  /*1140*/  I2FP.F32.U32 R4, R4 ;  /* 0x0000000400047245 */ /* 0x008fca0000201000 */
[C---:B------:R-:W-:Y:S01]  /*1150*/  FMUL R5, R4.reuse, R5 ;  /* 0x0000000504057220 */ /* 0x040fe20000400000 */
[C---:B------:R-:W-:Y:S01]  /*1160*/  FMUL R13, R4.reuse, R13 ;  /* 0x0000000d040d7220 */ /* 0x040fe20000400000 */
[----:B------:R-:W-:Y:S02]  /*1170*/  FMUL R9, R4, R9 ;  /* 0x0000000904097220 */ /* 0x000fe40000400000 */
[C---:B------:R-:W-:Y:S01]  /*1180*/  FFMA R5, R2.reuse, R12, R5 ;  /* 0x0000000c02057223 */ /* 0x040fe20000000005 */
[C---:B------:R-:W-:Y:S01]  /*1190*/  FFMA R6, R2.reuse, R6, R13 ;  /* 0x0000000602067223 */ /* 0x040fe2000000000d */
[----:B------:R-:W-:Y:S01]  /*11a0*/  FFMA R9, R2, R7, R9 ;  /* 0x0000000702097223 */ /* 0x000fe20000000009 */
[----:B------:R-:W-:Y:S02]  /*11b0*/  FFMA R2, R11, -R8, 1 ;  /* 0x3f8000000b027423 */ /* 0x000fe40000000808 */
[----:B------:R-:W-:Y:S02]  /*11c0*/  FADD R6, R5, R6 ;  /* 0x0000000605067221 */ /* 0x000fe40000000000 */
[----:B------:R-:W-:-:S02]  /*11d0*/  FFMA R2, R2, R11, 0.3333333432674407959 ;  /* 0x3eaaaaab02027423 */ /* 0x000fc4000000000b */
[----:B------:R-:W-:-:S04]  /*11e0*/  FADD R5, R9, R6 ;  /* 0x0000000609057221 */ /* 0x000fc80000000000 */
[----:B------:R-:W0:Y:S01]  /*11f0*/  FCHK P0, R5, 3 ;  /* 0x4040000005007902 */ /* 0x000e220000000000 */
[----:B------:R-:W-:-:S04]  /*1200*/  FFMA R6, R5, R2, RZ ;  /* 0x0000000205067223 */ /* 0x000fc800000000ff */
[----:B------:R-:W-:-:S04]  /*1210*/  FFMA R7, R6, -3, R5 ;  /* 0xc040000006077823 */ /* 0x000fc80000000005 */
[----:B------:R-:W-:Y:S01]  /*1220*/  FFMA R2, R2, R7, R6 ;  /* 0x0000000702027223 */ /* 0x000fe20000000006 */
[----:B0-----:R-:W-:Y:S06]  /*1230*/  @!P0 BRA `(.L_x_9) ;  /* 0x00000000000c8947 */ /* 0x001fec0003800000 */
[----:B------:R-:W-:Y:S01]  /*1240*/  HFMA2 R2, -RZ, RZ, 2.125, 0 ;  /* 0x40400000ff027431 */ /* 0x000fe200000001ff */
[----:B------:R-:W-:-:S07]  /*1250*/  MOV R6, 0x1270 ;  /* 0x0000127000067802 */ /* 0x000fce0000000f00 */
[----:B------:R-:W-:Y:S05]  /*1260*/  CALL.REL.NOINC `($__internal_0_$__cuda_sm3x_div_rn_noftz_f32_slowpath) ;  /* 0x0000000000347944 */ /* 0x000fea0003c00000 */
.L_x_9:
[----:B------:R-:W-:Y:S05]  /*1270*/  BSYNC.RECONVERGENT B0 ;  /* 0x0000000000007941 */ /* 0x000fea0003800200 */
.L_x_8:
[----:B------:R-:W0:Y:S01]  /*1280*/  LDC R5, c[0x0][0x3b0] ;  /* 0x0000ec00ff057b82 */ /* 0x000e220000000800 */
[----:B------:R-:W1:Y:S01]  /*1290*/  LDCU.64 UR4, c[0x0][0x390] ;  /* 0x00007200ff0477ac */ /* 0x000e620008000a00 */
[----:B0-----:R-:W-:Y:S01]  /*12a0*/  FMUL R7, R2, R5 ;  /* 0x0000000502077220 */ /* 0x001fe20000400000 */
[----:B------:R-:W-:Y:S01]  /*12b0*/  FADD R5, -R5, 1 ;  /* 0x3f80000005057421 */ /* 0x000fe20000000100 */
[----:B-1----:R-:W-:-:S03]  /*12c0*/  IADD3 R2, P0, PT, R0, UR4, RZ ;  /* 0x0000000400027c10 */ /* 0x002fc6000ff1e0ff */
[----:B------:R-:W-:Y:S01]  /*12d0*/  FFMA R5, R4, R5, R7 ;  /* 0x0000000504057223 */ /* 0x000fe20000000007 */
[----:B------:R-:W-:-:S04]  /*12e0*/  IADD3.X R3, PT, PT, R3, UR5, RZ, P0, !PT ;  /* 0x0000000503037c10 */ /* 0x000fc800087fe4ff */
[----:B------:R-:W-:-:S04]  /*12f0*/  FMNMX R5, RZ, R5, !PT ;  /* 0x00000005ff057209 */ /* 0x000fc80007800000 */
[----:B------:R-:W-:-:S06]  /*1300*/  FMNMX R5, R5, 255, PT ;  /* 0x437f000005057809 */ /* 0x000fcc0003800000 */
[----:B------:R-:W0:Y:S02]  /*1310*/  F2I.U32.TRUNC.NTZ R5, R5 ;  /* 0x0000000500057305 */ /* 0x000e24000020f000 */
[----:B0-----:R-:W-:Y:S01]  /*1320*/  STG.E.U8 desc[UR10][R2.64], R5 ;  /* 0x0000000502007986 */ /* 0x001fe2000c10110a */
[----:B------:R-:W-:Y:S05]  /*1330*/  EXIT ;  /* 0x000000000000794d */ /* 0x000fea0003800000 */
        .weak           $__internal_0_$__cuda_sm3x_div_rn_noftz_f32_slowpath
        .type           $__internal_0_$__cuda_sm3x_div_rn_noftz_f32_slowpath,@function
        .size           $__internal_0_$__cuda_sm3x_div_rn_noftz_f32_slowpath,(.L_x_22 - $__internal_0_$__cuda_sm3x_div_rn_noftz_f32_slowpath)
$__internal_0_$__cuda_sm3x_div_rn_noftz_f32_slowpath:
[----:B------:R-:W-:Y:S01]  /*1340*/  SHF.R.U32.HI R8, RZ, 0x17, R2 ;  /* 0x00000017ff087819 */ /* 0x000fe20000011602 */
[----:B------:R-:W-:Y:S01]  /*1350*/  BSSY.RECONVERGENT B1, `(.L_x_10) ;  /* 0x0000062000017945 */ /* 0x000fe20003800200 */
[----:B------:R-:W-:Y:S02]  /*1360*/  SHF.R.U32.HI R7, RZ, 0x17, R5 ;  /* 0x00000017ff077819 */ /* 0x000fe40000011605 */
[----:B------:R-:W-:Y:S02]  /*1370*/  LOP3.LUT R15, R8, 0xff, RZ, 0xc0, !PT ;  /* 0x000000ff080f7812 */ /* 0x000fe400078ec0ff */
[----:B------:R-:W-:-:S03]  /*1380*/  LOP3.LUT R8, R7, 0xff, RZ, 0xc0, !PT ;  /* 0x000000ff07087812 */ /* 0x000fc600078ec0ff */
[----:B------:R-:W-:Y:S02]  /*1390*/  VIADD R10, R15, 0xffffffff ;  /* 0xffffffff0f0a7836 */ /* 0x000fe40000000000 */
[----:B------:R-:W-:-:S03]  /*13a0*/  VIADD R9, R8, 0xffffffff ;  /* 0xffffffff08097836 */ /* 0x000fc60000000000 */
[----:B------:R-:W-:-:S04]  /*13b0*/  ISETP.GT.U32.AND P0, PT, R10, 0xfd, PT ;  /* 0x000000fd0a00780c */ /* 0x000fc80003f04070 */
[----:B------:R-:W-:-:S13]  /*13c0*/  ISETP.GT.U32.OR P0, PT, R9, 0xfd, P0 ;  /* 0x000000fd0900780c */ /* 0x000fda0000704470 */
[----:B------:R-:W-:Y:S01]  /*13d0*/  @!P0 IMAD.MOV.U32 R7, RZ, RZ, RZ ;  /* 0x000000ffff078224 */ /* 0x000fe200078e00ff */
[----:B------:R-:W-:Y:S06]  /*13e0*/  @!P0 BRA `(.L_x_11) ;  /* 0x00000000005c8947 */ /* 0x000fec0003800000 */
[----:B------:R-:W-:Y:S02]  /*13f0*/  FSETP.GTU.FTZ.AND P0, PT, |R5|, +INF , PT ;  /* 0x7f8000000500780b */ /* 0x000fe40003f1c200 */
[----:B------:R-:W-:-:S04]  /*1400*/  FSETP.GTU.FTZ.AND P1, PT, |R2|, +INF , PT ;  /* 0x7f8000000200780b */ /* 0x000fc80003f3c200 */
[----:B------:R-:W-:-:S13]  /*1410*/  PLOP3.LUT P0, PT, P0, P1, PT, 0xf8, 0x8f ;  /* 0x00000000008f781c */ /* 0x000fda0000703f70 */
[----:B------:R-:W-:Y:S05]  /*1420*/  @P0 BRA `(.L_x_12) ;  /* 0x00000004004c0947 */ /* 0x000fea0003800000 */
[----:B------:R-:W-:-:S13]  /*1430*/  LOP3.LUT P0, RZ, R2, 0x7fffffff, R5, 0xc8, !PT ;  /* 0x7fffffff02ff7812 */ /* 0x000fda000780c805 */
[----:B------:R-:W-:Y:S05]  /*1440*/  @!P0 BRA `(.L_x_13) ;  /* 0x00000004003c8947 */ /* 0x000fea0003800000 */
[C---:B------:R-:W-:Y:S02]  /*1450*/  FSETP.NEU.FTZ.AND P2, PT, |R5|.reuse, +INF , PT ;  /* 0x7f8000000500780b */ /* 0x040fe40003f5d200 */
[----:B------:R-:W-:Y:S02]  /*1460*/  FSETP.NEU.FTZ.AND P1, PT, |R2|, +INF , PT ;  /* 0x7f8000000200780b */ /* 0x000fe40003f3d200 */
[----:B------:R-:W-:-:S11]  /*1470*/  FSETP.NEU.FTZ.AND P0, PT, |R5|, +INF , PT ;  /* 0x7f8000000500780b */ /* 0x000fd60003f1d200 */
[----:B------:R-:W-:Y:S05]  /*1480*/  @!P1 BRA !P2, `(.L_x_13) ;  /* 0x00000004002c9947 */ /* 0x000fea0005000000 */
[----:B------:R-:W-:-:S04]  /*1490*/  LOP3.LUT P2, RZ, R5, 0x7fffffff, RZ, 0xc0, !PT ;  /* 0x7fffffff05ff7812 */ /* 0x000fc8000784c0ff */
[----:B------:R-:W-:-:S13]  /*14a0*/  PLOP3.LUT P1, PT, P1, P2, PT, 0x2f, 0xf2 ;  /* 0x0000000000f2781c */ /* 0x000fda0000f24577 */
[----:B------:R-:W-:Y:S05]  /*14b0*/  @P1 BRA `(.L_x_14) ;  /* 0x0000000400181947 */ /* 0x000fea0003800000 */
[----:B------:R-:W-:-:S04]  /*14c0*/  LOP3.LUT P1, RZ, R2, 0x7fffffff, RZ, 0xc0, !PT ;  /* 0x7fffffff02ff7812 */ /* 0x000fc8000782c0ff */
[----:B------:R-:W-:-:S13]  /*14d0*/  PLOP3.LUT P0, PT, P0, P1, PT, 0x2f, 0xf2 ;  /* 0x0000000000f2781c */ /* 0x000fda0000702577 */
[----:B------:R-:W-:Y:S05]  /*14e0*/  @P0 BRA `(.L_x_15) ;  /* 0x0000000400000947 */ /* 0x000fea0003800000 */
[----:B------:R-:W-:Y:S02]  /*14f0*/  ISETP.GE.AND P0, PT, R9, RZ, PT ;  /* 0x000000ff0900720c */ /* 0x000fe40003f06270 */
[----:B------:R-:W-:-:S11]  /*1500*/  ISETP.GE.AND P1, PT, R10, RZ, PT ;  /* 0x000000ff0a00720c */ /* 0x000fd60003f26270 */
[----:B------:R-:W-:Y:S02]  /*1510*/  @P0 IMAD.MOV.U32 R7, RZ, RZ, RZ ;  /* 0x000000ffff070224 */ /* 0x000fe400078e00ff */
[----:B------:R-:W-:Y:S01]  /*1520*/  @!P0 FFMA R5, R5, 1.84467440737095516160e+19, RZ ;  /* 0x5f80000005058823 */ /* 0x000fe200000000ff */
[----:B------:R-:W-:Y:S02]  /*1530*/  @!P0 IMAD.MOV.U32 R7, RZ, RZ, -0x40 ;  /* 0xffffffc0ff078424 */ /* 0x000fe400078e00ff */
[----:B------:R-:W-:-:S03]  /*1540*/  @!P1 FFMA R2, R2, 1.84467440737095516160e+19, RZ ;  /* 0x5f80000002029823 */ /* 0x000fc600000000ff */
[----:B------:R-:W-:-:S07]  /*1550*/  @!P1 IADD3 R7, PT, PT, R7, 0x40, RZ ;  /* 0x0000004007079810 */ /* 0x000fce0007ffe0ff */
.L_x_11:
[----:B------:R-:W-:Y:S01]  /*1560*/  LEA R9, R15, 0xc0800000, 0x17 ;  /* 0xc08000000f097811 */ /* 0x000fe200078eb8ff */
[----:B------:R-:W-:Y:S01]  /*1570*/  VIADD R8, R8, 0xffffff81 ;  /* 0xffffff8108087836 */ /* 0x000fe20000000000 */
[----:B------:R-:W-:Y:S03]  /*1580*/  BSSY.RECONVERGENT B2, `(.L_x_16) ;  /* 0x0000035000027945 */ /* 0x000fe60003800200 */
[----:B------:R-:W-:Y:S02]  /*1590*/  IMAD.IADD R9, R2, 0x1, -R9 ;  /* 0x0000000102097824 */ /* 0x000fe400078e0a09 */
[C---:B------:R-:W-:Y:S01]  /*15a0*/  IMAD R2, R8.reuse, -0x800000, R5 ;  /* 0xff80000008027824 */ /* 0x040fe200078e0205 */
[----:B------:R-:W-:Y:S01]  /*15b0*/  IADD3 R8, PT, PT, R8, 0x7f, -R15 ;  /* 0x0000007f08087810 */ /* 0x000fe20007ffe80f */
[----:B------:R-:W0:Y:S01]  /*15c0*/  MUFU.RCP R10, R9 ;  /* 0x00000009000a7308 */ /* 0x000e220000001000 */
[----:B------:R-:W-:-:S03]  /*15d0*/  FADD.FTZ R11, -R9, -RZ ;  /* 0x800000ff090b7221 */ /* 0x000fc60000010100 */
[----:B------:R-:W-:Y:S02]  /*15e0*/  IMAD.IADD R8, R8, 0x1, R7 ;  /* 0x0000000108087824 */ /* 0x000fe400078e0207 */
[----:B0-----:R-:W-:-:S04]  /*15f0*/  FFMA R13, R10, R11, 1 ;  /* 0x3f8000000a0d7423 */ /* 0x001fc8000000000b */
[----:B------:R-:W-:-:S04]  /*1600*/  FFMA R12, R10, R13, R10 ;  /* 0x0000000d0a0c7223 */ /* 0x000fc8000000000a */
[----:B------:R-:W-:-:S04]  /*1610*/  FFMA R5, R2, R12, RZ ;  /* 0x0000000c02057223 */ /* 0x000fc800000000ff */
[----:B------:R-:W-:-:S04]  /*1620*/  FFMA R10, R11, R5, R2 ;  /* 0x000000050b0a7223 */ /* 0x000fc80000000002 */
[----:B------:R-:W-:-:S04]  /*1630*/  FFMA R13, R12, R10, R5 ;  /* 0x0000000a0c0d7223 */ /* 0x000fc80000000005 */
[----:B------:R-:W-:-:S04]  /*1640*/  FFMA R10, R11, R13, R2 ;  /* 0x0000000d0b0a7223 */ /* 0x000fc80000000002 */
[----:B------:R-:W-:-:S05]  /*1650*/  FFMA R2, R12, R10, R13 ;  /* 0x0000000a0c027223 */ /* 0x000fca000000000d */
[----:B------:R-:W-:-:S04]  /*1660*/  SHF.R.U32.HI R5, RZ, 0x17, R2 ;  /* 0x00000017ff057819 */ /* 0x000fc80000011602 */
[----:B------:R-:W-:-:S05]  /*1670*/  LOP3.LUT R5, R5, 0xff, RZ, 0xc0, !PT ;  /* 0x000000ff05057812 */ /* 0x000fca00078ec0ff */
[----:B------:R-:W-:-:S04]  /*1680*/  IMAD.IADD R9, R5, 0x1, R8 ;  /* 0x0000000105097824 */ /* 0x000fc800078e0208 */
[----:B------:R-:W-:-:S05]  /*1690*/  VIADD R5, R9, 0xffffffff ;  /* 0xffffffff09057836 */ /* 0x000fca0000000000 */
[----:B------:R-:W-:-:S13]  /*16a0*/  ISETP.GE.U32.AND P0, PT, R5, 0xfe, PT ;  /* 0x000000fe0500780c */ /* 0x000fda0003f06070 */
[----:B------:R-:W-:Y:S05]  /*16b0*/  @!P0 BRA `(.L_x_17) ;  /* 0x0000000000808947 */ /* 0x000fea0003800000 */
[----:B------:R-:W-:-:S13]  /*16c0*/  ISETP.GT.AND P0, PT, R9, 0xfe, PT ;  /* 0x000000fe0900780c */ /* 0x000fda0003f04270 */
[----:B------:R-:W-:Y:S05]  /*16d0*/  @P0 BRA `(.L_x_18) ;  /* 0x00000000006c0947 */ /* 0x000fea0003800000 */
[----:B------:R-:W-:-:S13]  /*16e0*/  ISETP.GE.AND P0, PT, R9, 0x1, PT ;  /* 0x000000010900780c */ /* 0x000fda0003f06270 */
[----:B------:R-:W-:Y:S05]  /*16f0*/  @P0 BRA `(.L_x_19) ;  /* 0x0000000000740947 */ /* 0x000fea0003800000 */
[----:B------:R-:W-:Y:S02]  /*1700*/  ISETP.GE.AND P0, PT, R9, -0x18, PT ;  /* 0xffffffe80900780c */ /* 0x000fe40003f06270 */
[----:B------:R-:W-:-:S11]  /*1710*/  LOP3.LUT R2, R2, 0x80000000, RZ, 0xc0, !PT ;  /* 0x8000000002027812 */ /* 0x000fd600078ec0ff */
[----:B------:R-:W-:Y:S05]  /*1720*/  @!P0 BRA `(.L_x_19) ;  /* 0x0000000000688947 */ /* 0x000fea0003800000 */
[CCC-:B------:R-:W-:Y:S01]  /*1730*/  FFMA.RZ R5, R12.reuse, R10.reuse, R13.reuse ;  /* 0x0000000a0c057223 */ /* 0x1c0fe2000000c00d */
[CCC-:B------:R-:W-:Y:S01]  /*1740*/  FFMA.RM R8, R12.reuse, R10.reuse, R13.reuse ;  /* 0x0000000a0c087223 */ /* 0x1c0fe2000000400d */
[C---:B------:R-:W-:Y:S02]  /*1750*/  ISETP.NE.AND P2, PT, R9.reuse, RZ, PT ;  /* 0x000000ff0900720c */ /* 0x040fe40003f45270 */
[----:B------:R-:W-:Y:S02]  /*1760*/  ISETP.NE.AND P1, PT, R9, RZ, PT ;  /* 0x000000ff0900720c */ /* 0x000fe40003f25270 */
[----:B------:R-:W-:Y:S01]  /*1770*/  LOP3.LUT R7, R5, 0x7fffff, RZ, 0xc0, !PT ;  /* 0x007fffff05077812 */ /* 0x000fe200078ec0ff */
[----:B------:R-:W-:Y:S01]  /*1780*/  FFMA.RP R5, R12, R10, R13 ;  /* 0x0000000a0c057223 */ /* 0x000fe2000000800d */
[----:B------:R-:W-:Y:S01]  /*1790*/  IADD3 R10, PT, PT, R9, 0x20, RZ ;  /* 0x00000020090a7810 */ /* 0x000fe20007ffe0ff */
[----:B------:R-:W-:Y:S01]  /*17a0*/  IMAD.MOV R9, RZ, RZ, -R9 ;  /* 0x000000ffff097224 */ /* 0x000fe200078e0a09 */
[----:B------:R-:W-:-:S02]  /*17b0*/  LOP3.LUT R7, R7, 0x800000, RZ, 0xfc, !PT ;  /* 0x0080000007077812 */ /* 0x000fc400078efcff */
[----:B------:R-:W-:Y:S02]  /*17c0*/  FSETP.NEU.FTZ.AND P0, PT, R5, R8, PT ;  /* 0x000000080500720b */ /* 0x000fe40003f1d000 */
[----:B------:R-:W-:Y:S02]  /*17d0*/  SHF.L.U32 R10, R7, R10, RZ ;  /* 0x0000000a070a7219 */ /* 0x000fe400000006ff */
[----:B------:R-:W-:Y:S02]  /*17e0*/  SEL R8, R9, RZ, P2 ;  /* 0x000000ff09087207 */ /* 0x000fe40001000000 */
[----:B------:R-:W-:Y:S02]  /*17f0*/  ISETP.NE.AND P1, PT, R10, RZ, P1 ;  /* 0x000000ff0a00720c */ /* 0x000fe40000f25270 */
[----:B------:R-:W-:Y:S02]  /*1800*/  SHF.R.U32.HI R8, RZ, R8, R7 ;  /* 0x00000008ff087219 */ /* 0x000fe40000011607 */
[----:B------:R-:W-:-:S02]  /*1810*/  PLOP3.LUT P0, PT, P0, P1, PT, 0xf8, 0x8f ;  /* 0x00000000008f781c */ /* 0x000fc40000703f70 */
[----:B------:R-:W-:Y:S02]  /*1820*/  SHF.R.U32.HI R10, RZ, 0x1, R8 ;  /* 0x00000001ff0a7819 */ /* 0x000fe40000011608 */
[----:B------:R-:W-:-:S04]  /*1830*/  SEL R5, RZ, 0x1, !P0 ;  /* 0x00000001ff057807 */ /* 0x000fc80004000000 */
[----:B------:R-:W-:-:S04]  /*1840*/  LOP3.LUT R5, R5, 0x1, R10, 0xf8, !PT ;  /* 0x0000000105057812 */ /* 0x000fc800078ef80a */
[----:B------:R-:W-:-:S05]  /*1850*/  LOP3.LUT R5, R5, R8, RZ, 0xc0, !PT ;  /* 0x0000000805057212 */ /* 0x000fca00078ec0ff */
[----:B------:R-:W-:-:S05]  /*1860*/  IMAD.IADD R5, R10, 0x1, R5 ;  /* 0x000000010a057824 */ /* 0x000fca00078e0205 */
[----:B------:R-:W-:Y:S01]  /*1870*/  LOP3.LUT R2, R5, R2, RZ, 0xfc, !PT ;  /* 0x0000000205027212 */ /* 0x000fe200078efcff */
[----:B------:R-:W-:Y:S06]  /*1880*/  BRA `(.L_x_19) ;  /* 0x0000000000107947 */ /* 0x000fec0003800000 */
.L_x_18:
[----:B------:R-:W-:-:S04]  /*1890*/  LOP3.LUT R2, R2, 0x80000000, RZ, 0xc0, !PT ;  /* 0x8000000002027812 */ /* 0x000fc800078ec0ff */
[----:B------:R-:W-:Y:S01]  /*18a0*/  LOP3.LUT R2, R2, 0x7f800000, RZ, 0xfc, !PT ;  /* 0x7f80000002027812 */ /* 0x000fe200078efcff */
[----:B------:R-:W-:Y:S06]  /*18b0*/  BRA `(.L_x_19) ;  /* 0x0000000000047947 */ /* 0x000fec0003800000 */
.L_x_17:
[----:B------:R-:W-:-:S07]  /*18c0*/  IMAD R2, R8, 0x800000, R2 ;  /* 0x0080000008027824 */ /* 0x000fce00078e0202 */
.L_x_19:
[----:B------:R-:W-:Y:S05]  /*18d0*/  BSYNC.RECONVERGENT B2 ;  /* 0x0000000000027941 */ /* 0x000fea0003800200 */
.L_x_16:
[----:B------:R-:W-:Y:S05]  /*18e0*/  BRA `(.L_x_20) ;  /* 0x0000000000207947 */ /* 0x000fea0003800000 */
.L_x_15:
[----:B------:R-:W-:-:S04]  /*18f0*/  LOP3.LUT R2, R2, 0x80000000, R5, 0x48, !PT ;  /* 0x8000000002027812 */ /* 0x000fc800078e4805 */
[----:B------:R-:W-:Y:S01]  /*1900*/  LOP3.LUT R2, R2, 0x7f800000, RZ, 0xfc, !PT ;  /* 0x7f80000002027812 */ /* 0x000fe200078efcff */
[----:B------:R-:W-:Y:S06]  /*1910*/  BRA `(.L_x_20) ;  /* 0x0000000000147947 */ /* 0x000fec0003800000 */
.L_x_14:
[----:B------:R-:W-:Y:S01]  /*1920*/  LOP3.LUT R2, R2, 0x80000000, R5, 0x48, !PT ;  /* 0x8000000002027812 */ /* 0x000fe200078e4805 */
[----:B------:R-:W-:Y:S06]  /*1930*/  BRA `(.L_x_20) ;  /* 0x00000000000c7947 */ /* 0x000fec0003800000 */
.L_x_13:
[----:B------:R-:W0:Y:S01]  /*1940*/  MUFU.RSQ R2, -QNAN ;  /* 0xffc0000000027908 */ /* 0x000e220000001400 */
[----:B------:R-:W-:Y:S05]  /*1950*/  BRA `(.L_x_20) ;  /* 0x0000000000047947 */ /* 0x000fea0003800000 */
.L_x_12:
[----:B------:R-:W-:-:S07]  /*1960*/  FADD.FTZ R2, R5, R2 ;  /* 0x0000000205027221 */ /* 0x000fce0000010000 */
.L_x_20:
[----:B------:R-:W-:Y:S05]  /*1970*/  BSYNC.RECONVERGENT B1 ;  /* 0x0000000000017941 */ /* 0x000fea0003800200 */
.L_x_10:
[----:B------:R-:W-:-:S04]  /*1980*/  IMAD.MOV.U32 R7, RZ, RZ, 0x0 ;  /* 0x00000000ff077424 */ /* 0x000fc800078e00ff */
[----:B0-----:R-:W-:Y:S05]  /*1990*/  RET.REL.NODEC R6 `(_Z23temporal_denoise_kernelPPhiiS_iiiffff) ;  /* 0xffffffe406987950 */ /* 0x001fea0003c3ffff */
.L_x_21:
[----:B------:R-:W-:-:S00]  /*19a0*/  BRA `(.L_x_21) ;  /* 0xfffffffc00fc7947 */ /* 0x000fc0000383ffff */
[----:B------:R-:W-:-:S00]  /*19b0*/  NOP ;  /* 0x0000000000007918 */ /* 0x000fc00000000000 */
        /* <DEDUP_REMOVED lines=12> */
.L_x_22:


//--------------------- .nv.shared.reserved.0     --------------------------
	.section	.nv.shared.reserved.0,"aw",@nobits
	.weak		__nv_reservedSMEM_offset_0_alias
	.size		__nv_reservedSMEM_offset_0_alias, 0, 64
	.other		__nv_reservedSMEM_offset_0_alias,@"STO_CUDA_RESERVED_SHARED STV_DEFAULT"
__nv_reservedSMEM_offset_0_alias:
	.zero		0
	.zero		64


//--------------------- .nv.constant0._Z23temporal_denoise_kernelPPhiiS_iiiffff --------------------------
	.section	.nv.constant0._Z23temporal_denoise_kernelPPhiiS_iiiffff,"a",@progbits
	.sectionflags	@""
	.align	4
.nv.constant0._Z23temporal_denoise_kernelPPhiiS_iiiffff:
	.zero		948


//--------------------- SYMBOLS --------------------------

	.type		.nv.reservedSmem.offset0,@object
	.size		.nv.reservedSmem.offset0,0x4
